// auto-generated by cutlass_sweep.gemm — config: {"arch": "sm_100", "cluster_m": 1, "cluster_n": 2, "dtype": "bf16", "stages": 0, "tile_k": 64, "tile_m": 128, "tile_n": 64}
#include "cutlass/cutlass.h"
#include "cutlass/gemm/collective/collective_builder.hpp"
#include "cutlass/gemm/device/gemm_universal_adapter.h"
#include "cutlass/gemm/kernel/gemm_universal.hpp"
#include "cutlass/epilogue/collective/collective_builder.hpp"

using ElemA = cutlass::bfloat16_t;
using ElemB = cutlass::bfloat16_t;
using ElemCD = cutlass::bfloat16_t;
using Acc  = float;
using TileShape    = cute::Shape<cute::_128, cute::_64, cute::_64>;
using ClusterShape = cute::Shape<cute::_1, cute::_2, cute::_1>;

using CollectiveEpilogue = typename cutlass::epilogue::collective::CollectiveBuilder<
    cutlass::arch::Sm100, cutlass::arch::OpClassTensorOp,
    TileShape, ClusterShape,
    cutlass::epilogue::collective::EpilogueTileAuto,
    Acc, Acc,
    ElemCD, cutlass::layout::RowMajor, 128 / cutlass::sizeof_bits<ElemCD>::value,
    ElemCD, cutlass::layout::RowMajor, 128 / cutlass::sizeof_bits<ElemCD>::value,
    cutlass::epilogue::collective::EpilogueScheduleAuto
  >::CollectiveOp;

using CollectiveMainloop = typename cutlass::gemm::collective::CollectiveBuilder<
    cutlass::arch::Sm100, cutlass::arch::OpClassTensorOp,
    ElemA, cutlass::layout::RowMajor, 128 / cutlass::sizeof_bits<ElemA>::value,
    ElemB, cutlass::layout::ColumnMajor, 128 / cutlass::sizeof_bits<ElemB>::value,
    Acc,
    TileShape, ClusterShape,
    cutlass::gemm::collective::StageCountAutoCarveout<static_cast<int>(sizeof(typename CollectiveEpilogue::SharedStorage))>,
    cutlass::gemm::collective::KernelScheduleAuto
  >::CollectiveOp;

using GemmKernel = cutlass::gemm::kernel::GemmUniversal<
    cute::Shape<int,int,int,int>,
    CollectiveMainloop,
    CollectiveEpilogue
>;
using Gemm = cutlass::gemm::device::GemmUniversalAdapter<GemmKernel>;

// Force the device kernel symbol into the cubin without needing a host main.
auto* _anchor = &cutlass::device_kernel<GemmKernel>;


// ===== COMPILED SASS (sm_100a) =====

	.target	sm_100a

	.elftype	@"ET_EXEC"


//--------------------- .note.nv.tkinfo           --------------------------
	.section	.note.nv.tkinfo,"",@"SHT_NOTE"
	.sectionflags	@"SHF_NOTE_NV_TKINFO"
	.tkinfo
        /*0018*/ 	.word	0x00000002
        /*0030*/ 	.string	""
        /*0030*/ 	.string	"ptxas"
        /*0030*/ 	.string	"Cuda compilation tools, release 13.0, V13.0.88"
        /*0030*/ 	.string	"Build cuda_13.0.r13.0/compiler.36424714_0"
        /*0030*/ 	.string	"-arch sm_100a -m 64 "



//--------------------- .note.nv.cuinfo           --------------------------
	.section	.note.nv.cuinfo,"",@"SHT_NOTE"
	.sectionflags	@"SHF_NOTE_NV_CUINFO"
        /*0018*/ 	.short	0x0002
        /*001a*/ 	.short	0x0064
        /*001c*/ 	.short	0x0082
	.zero		2


//--------------------- .nv.info                  --------------------------
	.section	.nv.info,"",@"SHT_CUDA_INFO"
	.align	4


	//----- nvinfo : EIATTR_REGCOUNT
	.align		4
        /*0000*/ 	.byte	0x04, 0x2f
        /*0002*/ 	.short	(.L_19 - .L_18)
	.align		4
.L_18:
        /*0004*/ 	.word	index@(_ZN7cutlass13device_kernelINS_4gemm6kernel13GemmUniversalIN4cute5tupleIJiiiiEEENS1_10collective13CollectiveMmaINS1_35MainloopSm100TmaUmmaWarpSpecializedILi8ELi2ELi4ENS5_IJNS4_1CILi1EEENSA_ILi2EEESB_EEEEENS5_IJNSA_ILi128EEENSA_ILi64EEESG_EEENS_10bfloat16_tENS5_IJlSB_lEEESI_SJ_NS4_8TiledMMAINS4_8MMA_AtomIJNS4_20SM100_MMA_F16BF16_SSISI_SI_fLi128ELi64ELNS4_4UMMA5MajorE0ELSO_0ELNSN_7ScaleInE0ELSP_0EEEEEENS4_6LayoutINS5_IJSB_SB_SB_EEENS5_IJNSA_ILi0EEESU_SU_EEEEENS5_IJNS4_10UnderscoreESX_SX_EEEEENS4_23SM90_TMA_LOAD_MULTICASTENS4_14ComposedLayoutINS4_7SwizzleILi3ELi4ELi3EEENS4_18smem_ptr_flag_bitsILi16EEENSS_INS5_IJNSA_ILi8EEESG_EEENS5_IJSG_SB_EEEEEEEvNS4_8identityENS4_13SM90_TMA_LOADES1A_vS1B_EENS_8epilogue10collective18CollectiveEpilogueINS1E_23Sm100TmaWarpSpecializedILi3ELi2ELi32ELb1ELb0EEEJSH_NS5_IJNSS_ISF_SB_EENSS_INSA_ILi32EEESB_EEEEESI_SJ_SI_SJ_NS1E_6fusion15FusionCallbacksIS1I_NS1N_17LinearCombinationISI_fSI_fLNS_15FloatRoundStyleE2EEESH_S1M_JEEENS4_5SM1004TMEM4LOAD26SM100_TMEM_LOAD_32dp32b32xES1C_NS11_INS12_ILi2ELi4ELi3EEES15_NSS_INS5_IJS16_S1K_EEENS5_IJS1K_SB_EEEEEEENS4_39AutoVectorizingCopyWithAssumedAlignmentILi128EEENS4_14SM90_TMA_STOREES21_S23_S23_EEEvvEEEEvNT_6ParamsE)
        /*0008*/ 	.word	0x00000077


	//----- nvinfo : EIATTR_FRAME_SIZE
	.align		4
.L_19:
        /*000c*/ 	.byte	0x04, 0x11
        /*000e*/ 	.short	(.L_21 - .L_20)
	.align		4
.L_20:
        /*0010*/ 	.word	index@($__internal_2_$__cuda_sm10x_tcgen05_guardrail_trap_unallocated_columns_being_dealloced)
        /*0014*/ 	.word	0x00000000


	//----- nvinfo : EIATTR_FRAME_SIZE
	.align		4
.L_21:
        /*0018*/ 	.byte	0x04, 0x11
        /*001a*/ 	.short	(.L_23 - .L_22)
	.align		4
.L_22:
        /*001c*/ 	.word	index@($__internal_1_$__cuda_sm10x_tcgen05_guardrail_trap_phase_invalid_during_alloc)
        /*0020*/ 	.word	0x00000000


	//----- nvinfo : EIATTR_FRAME_SIZE
	.align		4
.L_23:
        /*0024*/ 	.byte	0x04, 0x11
        /*0026*/ 	.short	(.L_25 - .L_24)
	.align		4
.L_24:
        /*0028*/ 	.word	index@($__internal_0_$__cuda_sm10x_tcgen05_guardrail_trap_col_being_dealloced_not_returned_by_alloc)
        /*002c*/ 	.word	0x00000000


	//----- nvinfo : EIATTR_FRAME_SIZE
	.align		4
.L_25:
        /*0030*/ 	.byte	0x04, 0x11
        /*0032*/ 	.short	(.L_27 - .L_26)
	.align		4
.L_26:
        /*0034*/ 	.word	index@(_ZN7cutlass13device_kernelINS_4gemm6kernel13GemmUniversalIN4cute5tupleIJiiiiEEENS1_10collective13CollectiveMmaINS1_35MainloopSm100TmaUmmaWarpSpecializedILi8ELi2ELi4ENS5_IJNS4_1CILi1EEENSA_ILi2EEESB_EEEEENS5_IJNSA_ILi128EEENSA_ILi64EEESG_EEENS_10bfloat16_tENS5_IJlSB_lEEESI_SJ_NS4_8TiledMMAINS4_8MMA_AtomIJNS4_20SM100_MMA_F16BF16_SSISI_SI_fLi128ELi64ELNS4_4UMMA5MajorE0ELSO_0ELNSN_7ScaleInE0ELSP_0EEEEEENS4_6LayoutINS5_IJSB_SB_SB_EEENS5_IJNSA_ILi0EEESU_SU_EEEEENS5_IJNS4_10UnderscoreESX_SX_EEEEENS4_23SM90_TMA_LOAD_MULTICASTENS4_14ComposedLayoutINS4_7SwizzleILi3ELi4ELi3EEENS4_18smem_ptr_flag_bitsILi16EEENSS_INS5_IJNSA_ILi8EEESG_EEENS5_IJSG_SB_EEEEEEEvNS4_8identityENS4_13SM90_TMA_LOADES1A_vS1B_EENS_8epilogue10collective18CollectiveEpilogueINS1E_23Sm100TmaWarpSpecializedILi3ELi2ELi32ELb1ELb0EEEJSH_NS5_IJNSS_ISF_SB_EENSS_INSA_ILi32EEESB_EEEEESI_SJ_SI_SJ_NS1E_6fusion15FusionCallbacksIS1I_NS1N_17LinearCombinationISI_fSI_fLNS_15FloatRoundStyleE2EEESH_S1M_JEEENS4_5SM1004TMEM4LOAD26SM100_TMEM_LOAD_32dp32b32xES1C_NS11_INS12_ILi2ELi4ELi3EEES15_NSS_INS5_IJS16_S1K_EEENS5_IJS1K_SB_EEEEEEENS4_39AutoVectorizingCopyWithAssumedAlignmentILi128EEENS4_14SM90_TMA_STOREES21_S23_S23_EEEvvEEEEvNT_6ParamsE)
        /*0038*/ 	.word	0x00000000


	//----- nvinfo : EIATTR_MIN_STACK_SIZE
	.align		4
.L_27:
        /*003c*/ 	.byte	0x04, 0x12
        /*003e*/ 	.short	(.L_29 - .L_28)
	.align		4
.L_28:
        /*0040*/ 	.word	index@(_ZN7cutlass13device_kernelINS_4gemm6kernel13GemmUniversalIN4cute5tupleIJiiiiEEENS1_10collective13CollectiveMmaINS1_35MainloopSm100TmaUmmaWarpSpecializedILi8ELi2ELi4ENS5_IJNS4_1CILi1EEENSA_ILi2EEESB_EEEEENS5_IJNSA_ILi128EEENSA_ILi64EEESG_EEENS_10bfloat16_tENS5_IJlSB_lEEESI_SJ_NS4_8TiledMMAINS4_8MMA_AtomIJNS4_20SM100_MMA_F16BF16_SSISI_SI_fLi128ELi64ELNS4_4UMMA5MajorE0ELSO_0ELNSN_7ScaleInE0ELSP_0EEEEEENS4_6LayoutINS5_IJSB_SB_SB_EEENS5_IJNSA_ILi0EEESU_SU_EEEEENS5_IJNS4_10UnderscoreESX_SX_EEEEENS4_23SM90_TMA_LOAD_MULTICASTENS4_14ComposedLayoutINS4_7SwizzleILi3ELi4ELi3EEENS4_18smem_ptr_flag_bitsILi16EEENSS_INS5_IJNSA_ILi8EEESG_EEENS5_IJSG_SB_EEEEEEEvNS4_8identityENS4_13SM90_TMA_LOADES1A_vS1B_EENS_8epilogue10collective18CollectiveEpilogueINS1E_23Sm100TmaWarpSpecializedILi3ELi2ELi32ELb1ELb0EEEJSH_NS5_IJNSS_ISF_SB_EENSS_INSA_ILi32EEESB_EEEEESI_SJ_SI_SJ_NS1E_6fusion15FusionCallbacksIS1I_NS1N_17LinearCombinationISI_fSI_fLNS_15FloatRoundStyleE2EEESH_S1M_JEEENS4_5SM1004TMEM4LOAD26SM100_TMEM_LOAD_32dp32b32xES1C_NS11_INS12_ILi2ELi4ELi3EEES15_NSS_INS5_IJS16_S1K_EEENS5_IJS1K_SB_EEEEEEENS4_39AutoVectorizingCopyWithAssumedAlignmentILi128EEENS4_14SM90_TMA_STOREES21_S23_S23_EEEvvEEEEvNT_6ParamsE)
        /*0044*/ 	.word	0x00000000
.L_29:


//--------------------- .nv.compat                --------------------------
	.section	.nv.compat,"",@"SHT_CUDA_COMPAT_INFO"
	.align	4
        /*0000*/ 	.byte	0x02, 0x09, 0x01, 0x00, 0x02, 0x02, 0x02, 0x00, 0x02, 0x05, 0x05, 0x00, 0x03, 0x07, 0x01, 0x01
        /*0010*/ 	.byte	0x02, 0x03, 0x01, 0x00, 0x02, 0x06, 0x01, 0x00, 0x04, 0x0b, 0x08, 0x00, 0x09, 0x00, 0x00, 0x00
        /*0020*/ 	.byte	0x00, 0x00, 0x00, 0x00


//--------------------- .nv.info._ZN7cutlass13device_kernelINS_4gemm6kernel13GemmUniversalIN4cute5tupleIJiiiiEEENS1_10collective13CollectiveMmaINS1_35MainloopSm100TmaUmmaWarpSpecializedILi8ELi2ELi4ENS5_IJNS4_1CILi1EEENSA_ILi2EEESB_EEEEENS5_IJNSA_ILi128EEENSA_ILi64EEESG_EEENS_10bfloat16_tENS5_IJlSB_lEEESI_SJ_NS4_8TiledMMAINS4_8MMA_AtomIJNS4_20SM100_MMA_F16BF16_SSISI_SI_fLi128ELi64ELNS4_4UMMA5MajorE0ELSO_0ELNSN_7ScaleInE0ELSP_0EEEEEENS4_6LayoutINS5_IJSB_SB_SB_EEENS5_IJNSA_ILi0EEESU_SU_EEEEENS5_IJNS4_10UnderscoreESX_SX_EEEEENS4_23SM90_TMA_LOAD_MULTICASTENS4_14ComposedLayoutINS4_7SwizzleILi3ELi4ELi3EEENS4_18smem_ptr_flag_bitsILi16EEENSS_INS5_IJNSA_ILi8EEESG_EEENS5_IJSG_SB_EEEEEEEvNS4_8identityENS4_13SM90_TMA_LOADES1A_vS1B_EENS_8epilogue10collective18CollectiveEpilogueINS1E_23Sm100TmaWarpSpecializedILi3ELi2ELi32ELb1ELb0EEEJSH_NS5_IJNSS_ISF_SB_EENSS_INSA_ILi32EEESB_EEEEESI_SJ_SI_SJ_NS1E_6fusion15FusionCallbacksIS1I_NS1N_17LinearCombinationISI_fSI_fLNS_15FloatRoundStyleE2EEESH_S1M_JEEENS4_5SM1004TMEM4LOAD26SM100_TMEM_LOAD_32dp32b32xES1C_NS11_INS12_ILi2ELi4ELi3EEES15_NSS_INS5_IJS16_S1K_EEENS5_IJS1K_SB_EEEEEEENS4_39AutoVectorizingCopyWithAssumedAlignmentILi128EEENS4_14SM90_TMA_STOREES21_S23_S23_EEEvvEEEEvNT_6ParamsE --------------------------
	.section	.nv.info._ZN7cutlass13device_kernelINS_4gemm6kernel13GemmUniversalIN4cute5tupleIJiiiiEEENS1_10collective13CollectiveMmaINS1_35MainloopSm100TmaUmmaWarpSpecializedILi8ELi2ELi4ENS5_IJNS4_1CILi1EEENSA_ILi2EEESB_EEEEENS5_IJNSA_ILi128EEENSA_ILi64EEESG_EEENS_10bfloat16_tENS5_IJlSB_lEEESI_SJ_NS4_8TiledMMAINS4_8MMA_AtomIJNS4_20SM100_MMA_F16BF16_SSISI_SI_fLi128ELi64ELNS4_4UMMA5MajorE0ELSO_0ELNSN_7ScaleInE0ELSP_0EEEEEENS4_6LayoutINS5_IJSB_SB_SB_EEENS5_IJNSA_ILi0EEESU_SU_EEEEENS5_IJNS4_10UnderscoreESX_SX_EEEEENS4_23SM90_TMA_LOAD_MULTICASTENS4_14ComposedLayoutINS4_7SwizzleILi3ELi4ELi3EEENS4_18smem_ptr_flag_bitsILi16EEENSS_INS5_IJNSA_ILi8EEESG_EEENS5_IJSG_SB_EEEEEEEvNS4_8identityENS4_13SM90_TMA_LOADES1A_vS1B_EENS_8epilogue10collective18CollectiveEpilogueINS1E_23Sm100TmaWarpSpecializedILi3ELi2ELi32ELb1ELb0EEEJSH_NS5_IJNSS_ISF_SB_EENSS_INSA_ILi32EEESB_EEEEESI_SJ_SI_SJ_NS1E_6fusion15FusionCallbacksIS1I_NS1N_17LinearCombinationISI_fSI_fLNS_15FloatRoundStyleE2EEESH_S1M_JEEENS4_5SM1004TMEM4LOAD26SM100_TMEM_LOAD_32dp32b32xES1C_NS11_INS12_ILi2ELi4ELi3EEES15_NSS_INS5_IJS16_S1K_EEENS5_IJS1K_SB_EEEEEEENS4_39AutoVectorizingCopyWithAssumedAlignmentILi128EEENS4_14SM90_TMA_STOREES21_S23_S23_EEEvvEEEEvNT_6ParamsE,"",@"SHT_CUDA_INFO"
	.sectionflags	@""
	.align	4


	//----- nvinfo : EIATTR_CUDA_API_VERSION
	.align		4
        /*0000*/ 	.byte	0x04, 0x37
        /*0002*/ 	.short	(.L_31 - .L_30)
.L_30:
        /*0004*/ 	.word	0x00000082


	//----- nvinfo : EIATTR_KPARAM_INFO
	.align		4
.L_31:
        /*0008*/ 	.byte	0x04, 0x17
        /*000a*/ 	.short	(.L_33 - .L_32)
.L_32:
        /*000c*/ 	.word	0x00000000
        /*0010*/ 	.short	0x0000
        /*0012*/ 	.short	0x0000
        /*0014*/ 	.byte	0x00, 0xf0, 0x01, 0x20


	//----- nvinfo : EIATTR_AT_ENTRY_FRAGMENTS
	.align		4
.L_33:
        /*0018*/ 	.byte	0x04, 0x4f
        /*001a*/ 	.short	(.L_35 - .L_34)


	//   ....[0]....
.L_34:
        /*001c*/ 	.word	0x00000006


	//----- nvinfo : EIATTR_RESERVED_SMEM_USED
	.align		4
.L_35:
        /*0020*/ 	.byte	0x01, 0x41
	.zero		2


	//----- nvinfo : EIATTR_SPARSE_MMA_MASK
	.align		4
        /*0024*/ 	.byte	0x03, 0x50
        /*0026*/ 	.short	0x0000


	//----- nvinfo : EIATTR_TCGEN05_1CTA_USED
	.align		4
        /*0028*/ 	.byte	0x01, 0x51
	.zero		2


	//----- nvinfo : EIATTR_MAXREG_COUNT
	.align		4
        /*002c*/ 	.byte	0x03, 0x1b
        /*002e*/ 	.short	0x00ff


	//----- nvinfo : EIATTR_NUM_BARRIERS
	.align		4
        /*0030*/ 	.byte	0x02, 0x4c
        /*0032*/ 	.byte	0x07
	.zero		1


	//----- nvinfo : EIATTR_EXTERNS
	.align		4
        /*0034*/ 	.byte	0x04, 0x0f
        /*0036*/ 	.short	(.L_37 - .L_36)


	//   ....[0]....
	.align		4
.L_36:
        /*0038*/ 	.word	index@(__assertfail)


	//----- nvinfo : EIATTR_MERCURY_ISA_VERSION
	.align		4
.L_37:
        /*003c*/ 	.byte	0x03, 0x5f
        /*003e*/ 	.short	0x0101


	//----- nvinfo : EIATTR_INT_WARP_WIDE_INSTR_OFFSETS
	.align		4
        /*0040*/ 	.byte	0x04, 0x31
        /*0042*/ 	.short	(.L_39 - .L_38)


	//   ....[0]....
.L_38:
        /*0044*/ 	.word	0x00003fb0


	//   ....[1]....
        /*0048*/ 	.word	0x00003fd0


	//   ....[2]....
        /*004c*/ 	.word	0x00004000


	//   ....[3]....
        /*0050*/ 	.word	0x00004be0


	//   ....[4]....
        /*0054*/ 	.word	0x00004c60


	//   ....[5]....
        /*0058*/ 	.word	0x00004d70


	//   ....[6]....
        /*005c*/ 	.word	0x00004e80


	//----- nvinfo : EIATTR_COOP_GROUP_MASK_REGIDS
	.align		4
.L_39:
        /*0060*/ 	.byte	0x04, 0x29
        /*0062*/ 	.short	(.L_41 - .L_40)


	//   ....[0]....
.L_40:
        /*0064*/ 	.word	0xffffffff


	//   ....[1]....
        /*0068*/ 	.word	0xffffffff


	//   ....[2]....
        /*006c*/ 	.word	0xffffffff


	//   ....[3]....
        /*0070*/ 	.word	0xffffffff


	//   ....[4]....
        /*0074*/ 	.word	0xffffffff


	//   ....[5]....
        /*0078*/ 	.word	0xffffffff


	//   ....[6]....
        /*007c*/ 	.word	0xffffffff


	//   ....[7]....
        /*0080*/ 	.word	0xffffffff


	//   ....[8]....
        /*0084*/ 	.word	0xffffffff


	//   ....[9]....
        /*0088*/ 	.word	0xffffffff


	//   ....[10]....
        /*008c*/ 	.word	0xffffffff


	//   ....[11]....
        /*0090*/ 	.word	0xffffffff


	//   ....[12]....
        /*0094*/ 	.word	0xffffffff


	//   ....[13]....
        /*0098*/ 	.word	0xffffffff


	//----- nvinfo : EIATTR_COOP_GROUP_INSTR_OFFSETS
	.align		4
.L_41:
        /*009c*/ 	.byte	0x04, 0x28
        /*009e*/ 	.short	(.L_43 - .L_42)


	//   ....[0]....
.L_42:
        /*00a0*/ 	.word	0x00000080


	//   ....[1]....
        /*00a4*/ 	.word	0x000004f0


	//   ....[2]....
        /*00a8*/ 	.word	0x00000750


	//   ....[3]....
        /*00ac*/ 	.word	0x000008d0


	//   ....[4]....
        /*00b0*/ 	.word	0x000009d0


	//   ....[5]....
        /*00b4*/ 	.word	0x00000b40


	//   ....[6]....
        /*00b8*/ 	.word	0x00000ce0


	//   ....[7]....
        /*00bc*/ 	.word	0x00000e90


	//   ....[8]....
        /*00c0*/ 	.word	0x000020d0


	//   ....[9]....
        /*00c4*/ 	.word	0x00003200


	//   ....[10]....
        /*00c8*/ 	.word	0x00003410


	//   ....[11]....
        /*00cc*/ 	.word	0x00003440


	//   ....[12]....
        /*00d0*/ 	.word	0x00003e90


	//   ....[13]....
        /*00d4*/ 	.word	0x000040c0


	//----- nvinfo : EIATTR_VRC_CTA_INIT_COUNT
	.align		4
.L_43:
        /*00d8*/ 	.byte	0x02, 0x4a
        /*00da*/ 	.byte	0x80
	.zero		1


	//----- nvinfo : EIATTR_SYSCALL_OFFSETS
	.align		4
        /*00dc*/ 	.byte	0x04, 0x46
        /*00de*/ 	.short	(.L_45 - .L_44)


	//   ....[0]....
.L_44:
        /*00e0*/ 	.word	0x00005b70


	//   ....[1]....
        /*00e4*/ 	.word	0x00005c60


	//   ....[2]....
        /*00e8*/ 	.word	0x00006500


	//   ....[3]....
        /*00ec*/ 	.word	0x000071d0


	//----- nvinfo : EIATTR_MBARRIER_INSTR_OFFSETS
	.align		4
.L_45:
        /*00f0*/ 	.byte	0x04, 0x39
        /*00f2*/ 	.short	(.L_47 - .L_46)


	//   ....[0]....
.L_46:
        /*00f4*/ 	.word	0x00000630
        /*00f8*/ 	.word	0x000000ff
        /*00fc*/ 	.word	0x00000000
        /*0100*/ 	.short	0x0100
        /*0102*/ 	.byte	0x04
	.zero		1


	//   ....[1]....
        /*0104*/ 	.word	0x00000640
        /*0108*/ 	.word	0x000000ff
        /*010c*/ 	.word	0x00000040
        /*0110*/ 	.short	0x0100
        /*0112*/ 	.byte	0x04
	.zero		1


	//   ....[2]....
        /*0114*/ 	.word	0x00000650
        /*0118*/ 	.word	0x000000ff
        /*011c*/ 	.word	0x00000008
        /*0120*/ 	.short	0x0100
        /*0122*/ 	.byte	0x04
	.zero		1


	//   ....[3]....
        /*0124*/ 	.word	0x00000660
        /*0128*/ 	.word	0x000000ff
        /*012c*/ 	.word	0x00000048
        /*0130*/ 	.short	0x0100
        /*0132*/ 	.byte	0x04
	.zero		1


	//   ....[4]....
        /*0134*/ 	.word	0x00000670
        /*0138*/ 	.word	0x000000ff
        /*013c*/ 	.word	0x00000010
        /*0140*/ 	.short	0x0100
        /*0142*/ 	.byte	0x04
	.zero		1


	//   ....[5]....
        /*0144*/ 	.word	0x00000680
        /*0148*/ 	.word	0x000000ff
        /*014c*/ 	.word	0x00000050
        /*0150*/ 	.short	0x0100
        /*0152*/ 	.byte	0x04
	.zero		1


	//   ....[6]....
        /*0154*/ 	.word	0x00000690
        /*0158*/ 	.word	0x000000ff
        /*015c*/ 	.word	0x00000018
        /*0160*/ 	.short	0x0100
        /*0162*/ 	.byte	0x04
	.zero		1


	//   ....[7]....
        /*0164*/ 	.word	0x000006a0
        /*0168*/ 	.word	0x000000ff
        /*016c*/ 	.word	0x00000058
        /*0170*/ 	.short	0x0100
        /*0172*/ 	.byte	0x04
	.zero		1


	//   ....[8]....
        /*0174*/ 	.word	0x000006b0
        /*0178*/ 	.word	0x000000ff
        /*017c*/ 	.word	0x00000020
        /*0180*/ 	.short	0x0100
        /*0182*/ 	.byte	0x04
	.zero		1


	//   ....[9]....
        /*0184*/ 	.word	0x000006c0
        /*0188*/ 	.word	0x000000ff
        /*018c*/ 	.word	0x00000060
        /*0190*/ 	.short	0x0100
        /*0192*/ 	.byte	0x04
	.zero		1


	//   ....[10]....
        /*0194*/ 	.word	0x000006d0
        /*0198*/ 	.word	0x000000ff
        /*019c*/ 	.word	0x00000028
        /*01a0*/ 	.short	0x0100
        /*01a2*/ 	.byte	0x04
	.zero		1


	//   ....[11]....
        /*01a4*/ 	.word	0x000006e0
        /*01a8*/ 	.word	0x000000ff
        /*01ac*/ 	.word	0x00000068
        /*01b0*/ 	.short	0x0100
        /*01b2*/ 	.byte	0x04
	.zero		1


	//   ....[12]....
        /*01b4*/ 	.word	0x000006f0
        /*01b8*/ 	.word	0x000000ff
        /*01bc*/ 	.word	0x00000030
        /*01c0*/ 	.short	0x0100
        /*01c2*/ 	.byte	0x04
	.zero		1


	//   ....[13]....
        /*01c4*/ 	.word	0x00000700
        /*01c8*/ 	.word	0x000000ff
        /*01cc*/ 	.word	0x00000070
        /*01d0*/ 	.short	0x0100
        /*01d2*/ 	.byte	0x04
	.zero		1


	//   ....[14]....
        /*01d4*/ 	.word	0x00000710
        /*01d8*/ 	.word	0x000000ff
        /*01dc*/ 	.word	0x00000038
        /*01e0*/ 	.short	0x0100
        /*01e2*/ 	.byte	0x04
	.zero		1


	//   ....[15]....
        /*01e4*/ 	.word	0x00000720
        /*01e8*/ 	.word	0x000000ff
        /*01ec*/ 	.word	0x00000078
        /*01f0*/ 	.short	0x0100
        /*01f2*/ 	.byte	0x04
	.zero		1


	//   ....[16]....
        /*01f4*/ 	.word	0x00000860
        /*01f8*/ 	.word	0x000000ff
        /*01fc*/ 	.word	0x00000080
        /*0200*/ 	.short	0x0100
        /*0202*/ 	.byte	0x04
	.zero		1


	//   ....[17]....
        /*0204*/ 	.word	0x00000870
        /*0208*/ 	.word	0x000000ff
        /*020c*/ 	.word	0x00000098
        /*0210*/ 	.short	0x0100
        /*0212*/ 	.byte	0x04
	.zero		1


	//   ....[18]....
        /*0214*/ 	.word	0x00000880
        /*0218*/ 	.word	0x000000ff
        /*021c*/ 	.word	0x00000088
        /*0220*/ 	.short	0x0100
        /*0222*/ 	.byte	0x04
	.zero		1


	//   ....[19]....
        /*0224*/ 	.word	0x00000890
        /*0228*/ 	.word	0x000000ff
        /*022c*/ 	.word	0x000000a0
        /*0230*/ 	.short	0x0100
        /*0232*/ 	.byte	0x04
	.zero		1


	//   ....[20]....
        /*0234*/ 	.word	0x000008a0
        /*0238*/ 	.word	0x000000ff
        /*023c*/ 	.word	0x00000090
        /*0240*/ 	.short	0x0100
        /*0242*/ 	.byte	0x04
	.zero		1


	//   ....[21]....
        /*0244*/ 	.word	0x000008b0
        /*0248*/ 	.word	0x000000ff
        /*024c*/ 	.word	0x000000a8
        /*0250*/ 	.short	0x0100
        /*0252*/ 	.byte	0x04
	.zero		1


	//   ....[22]....
        /*0254*/ 	.word	0x000009a0
        /*0258*/ 	.word	0x000000ff
        /*025c*/ 	.word	0x000000b0
        /*0260*/ 	.short	0x0100
        /*0262*/ 	.byte	0x06
	.zero		1


	//   ....[23]....
        /*0264*/ 	.word	0x000009b0
        /*0268*/ 	.word	0x000000ff
        /*026c*/ 	.word	0x000000b8
        /*0270*/ 	.short	0x0100
        /*0272*/ 	.byte	0x06
	.zero		1


	//   ....[24]....
        /*0274*/ 	.word	0x00000af0
        /*0278*/ 	.word	0x000000ff
        /*027c*/ 	.word	0x000000c0
        /*0280*/ 	.short	0x0100
        /*0282*/ 	.byte	0x06
	.zero		1


	//   ....[25]....
        /*0284*/ 	.word	0x00000b00
        /*0288*/ 	.word	0x000000ff
        /*028c*/ 	.word	0x000000d0
        /*0290*/ 	.short	0x0100
        /*0292*/ 	.byte	0x06
	.zero		1


	//   ....[26]....
        /*0294*/ 	.word	0x00000b10
        /*0298*/ 	.word	0x000000ff
        /*029c*/ 	.word	0x000000c8
        /*02a0*/ 	.short	0x0100
        /*02a2*/ 	.byte	0x06
	.zero		1


	//   ....[27]....
        /*02a4*/ 	.word	0x00000b20
        /*02a8*/ 	.word	0x000000ff
        /*02ac*/ 	.word	0x000000d8
        /*02b0*/ 	.short	0x0100
        /*02b2*/ 	.byte	0x06
	.zero		1


	//   ....[28]....
        /*02b4*/ 	.word	0x00000c50
        /*02b8*/ 	.word	0x000000ff
        /*02bc*/ 	.word	0x000000e0
        /*02c0*/ 	.short	0x0100
        /*02c2*/ 	.byte	0x04
	.zero		1


	//   ....[29]....
        /*02c4*/ 	.word	0x00000c60
        /*02c8*/ 	.word	0x000000ff
        /*02cc*/ 	.word	0x00000100
        /*02d0*/ 	.short	0x0100
        /*02d2*/ 	.byte	0x04
	.zero		1


	//   ....[30]....
        /*02d4*/ 	.word	0x00000c70
        /*02d8*/ 	.word	0x000000ff
        /*02dc*/ 	.word	0x000000e8
        /*02e0*/ 	.short	0x0100
        /*02e2*/ 	.byte	0x04
	.zero		1


	//   ....[31]....
        /*02e4*/ 	.word	0x00000c80
        /*02e8*/ 	.word	0x000000ff
        /*02ec*/ 	.word	0x00000108
        /*02f0*/ 	.short	0x0100
        /*02f2*/ 	.byte	0x04
	.zero		1


	//   ....[32]....
        /*02f4*/ 	.word	0x00000c90
        /*02f8*/ 	.word	0x000000ff
        /*02fc*/ 	.word	0x000000f0
        /*0300*/ 	.short	0x0100
        /*0302*/ 	.byte	0x04
	.zero		1


	//   ....[33]....
        /*0304*/ 	.word	0x00000ca0
        /*0308*/ 	.word	0x000000ff
        /*030c*/ 	.word	0x00000110
        /*0310*/ 	.short	0x0100
        /*0312*/ 	.byte	0x04
	.zero		1


	//   ....[34]....
        /*0314*/ 	.word	0x00000cb0
        /*0318*/ 	.word	0x000000ff
        /*031c*/ 	.word	0x000000f8
        /*0320*/ 	.short	0x0100
        /*0322*/ 	.byte	0x04
	.zero		1


	//   ....[35]....
        /*0324*/ 	.word	0x00000cc0
        /*0328*/ 	.word	0x000000ff
        /*032c*/ 	.word	0x00000118
        /*0330*/ 	.short	0x0100
        /*0332*/ 	.byte	0x04
	.zero		1


	//   ....[36]....
        /*0334*/ 	.word	0x00000db0
        /*0338*/ 	.word	0x000000ff
        /*033c*/ 	.word	0x00000120
        /*0340*/ 	.short	0x0100
        /*0342*/ 	.byte	0x04
	.zero		1


	//   ....[37]....
        /*0344*/ 	.word	0x00000dc0
        /*0348*/ 	.word	0x000000ff
        /*034c*/ 	.word	0x00000130
        /*0350*/ 	.short	0x0100
        /*0352*/ 	.byte	0x04
	.zero		1


	//   ....[38]....
        /*0354*/ 	.word	0x00000dd0
        /*0358*/ 	.word	0x000000ff
        /*035c*/ 	.word	0x00000128
        /*0360*/ 	.short	0x0100
        /*0362*/ 	.byte	0x04
	.zero		1


	//   ....[39]....
        /*0364*/ 	.word	0x00000de0
        /*0368*/ 	.word	0x000000ff
        /*036c*/ 	.word	0x00000138
        /*0370*/ 	.short	0x0100
        /*0372*/ 	.byte	0x04
	.zero		1


	//   ....[40]....
        /*0374*/ 	.word	0x00001970
        /*0378*/ 	.word	0x00000000
        /*037c*/ 	.word	0x00000130
        /*0380*/ 	.short	0x010a
        /*0382*/ 	.byte	0xff
	.zero		1


	//   ....[41]....
        /*0384*/ 	.word	0x00001990
        /*0388*/ 	.word	0x00000000
        /*038c*/ 	.word	0x00000120
        /*0390*/ 	.short	0x0101
        /*0392*/ 	.byte	0xff
	.zero		1


	//   ....[42]....
        /*0394*/ 	.word	0x00001a50
        /*0398*/ 	.word	0x000000ff
        /*039c*/ 	.word	0x00000040
        /*03a0*/ 	.short	0x010a
        /*03a2*/ 	.byte	0x04
	.zero		1


	//   ....[43]....
        /*03a4*/ 	.word	0x00001ad0
        /*03a8*/ 	.word	0x000000ff
        /*03ac*/ 	.word	0x00000040
        /*03b0*/ 	.short	0x010a
        /*03b2*/ 	.byte	0x21
	.zero		1


	//   ....[44]....
        /*03b4*/ 	.word	0x00001c70
        /*03b8*/ 	.word	0x000000ff
        /*03bc*/ 	.word	0x00000040
        /*03c0*/ 	.short	0x010a
        /*03c2*/ 	.byte	0x07
	.zero		1


	//   ....[45]....
        /*03c4*/ 	.word	0x00001d90
        /*03c8*/ 	.word	0x000000ff
        /*03cc*/ 	.word	0x000000b8
        /*03d0*/ 	.short	0x0101
        /*03d2*/ 	.byte	0x0d
	.zero		1


	//   ....[46]....
        /*03d4*/ 	.word	0x00001db0
        /*03d8*/ 	.word	0x000000ff
        /*03dc*/ 	.word	0x00000040
        /*03e0*/ 	.short	0x010a
        /*03e2*/ 	.byte	0x04
	.zero		1


	//   ....[47]....
        /*03e4*/ 	.word	0x00001e30
        /*03e8*/ 	.word	0x000000ff
        /*03ec*/ 	.word	0x00000040
        /*03f0*/ 	.short	0x010a
        /*03f2*/ 	.byte	0x11
	.zero		1


	//   ....[48]....
        /*03f4*/ 	.word	0x00001fc0
        /*03f8*/ 	.word	0x000000ff
        /*03fc*/ 	.word	0x00000040
        /*0400*/ 	.short	0x010a
        /*0402*/ 	.byte	0x06
	.zero		1


	//   ....[49]....
        /*0404*/ 	.word	0x00002100
        /*0408*/ 	.word	0x00000003
        /*040c*/ 	.word	0x000000c0
        /*0410*/ 	.short	0x010a
        /*0412*/ 	.byte	0xff
	.zero		1


	//   ....[50]....
        /*0414*/ 	.word	0x00002250
        /*0418*/ 	.word	0x00000000
        /*041c*/ 	.word	0x00000000
        /*0420*/ 	.short	0x0101
        /*0422*/ 	.byte	0xff
	.zero		1


	//   ....[51]....
        /*0424*/ 	.word	0x00002810
        /*0428*/ 	.word	0x000000ff
        /*042c*/ 	.word	0x00000000
        /*0430*/ 	.short	0x010a
        /*0432*/ 	.byte	0x04
	.zero		1


	//   ....[52]....
        /*0434*/ 	.word	0x000028a0
        /*0438*/ 	.word	0x000000ff
        /*043c*/ 	.word	0x00000000
        /*0440*/ 	.short	0x010a
        /*0442*/ 	.byte	0x05
	.zero		1


	//   ....[53]....
        /*0444*/ 	.word	0x00002930
        /*0448*/ 	.word	0x000000ff
        /*044c*/ 	.word	0x00000000
        /*0450*/ 	.short	0x010a
        /*0452*/ 	.byte	0x05
	.zero		1


	//   ....[54]....
        /*0454*/ 	.word	0x000029c0
        /*0458*/ 	.word	0x000000ff
        /*045c*/ 	.word	0x00000000
        /*0460*/ 	.short	0x010a
        /*0462*/ 	.byte	0x05
	.zero		1


	//   ....[55]....
        /*0464*/ 	.word	0x00002a50
        /*0468*/ 	.word	0x000000ff
        /*046c*/ 	.word	0x00000000
        /*0470*/ 	.short	0x010a
        /*0472*/ 	.byte	0x05
	.zero		1


	//   ....[56]....
        /*0474*/ 	.word	0x00002ae0
        /*0478*/ 	.word	0x000000ff
        /*047c*/ 	.word	0x00000000
        /*0480*/ 	.short	0x010a
        /*0482*/ 	.byte	0x05
	.zero		1


	//   ....[57]....
        /*0484*/ 	.word	0x00002b70
        /*0488*/ 	.word	0x000000ff
        /*048c*/ 	.word	0x00000000
        /*0490*/ 	.short	0x010a
        /*0492*/ 	.byte	0x05
	.zero		1


	//   ....[58]....
        /*0494*/ 	.word	0x00002c10
        /*0498*/ 	.word	0x00000000
        /*049c*/ 	.word	0x00000000
        /*04a0*/ 	.short	0x010a
        /*04a2*/ 	.byte	0xff
	.zero		1


	//   ....[59]....
        /*04a4*/ 	.word	0x00002d50
        /*04a8*/ 	.word	0x00000002
        /*04ac*/ 	.word	0x00000120
        /*04b0*/ 	.short	0x010a
        /*04b2*/ 	.byte	0xff
	.zero		1


	//   ....[60]....
        /*04b4*/ 	.word	0x00002db0
        /*04b8*/ 	.word	0x00000004
        /*04bc*/ 	.word	0x00000000
        /*04c0*/ 	.short	0x0101
        /*04c2*/ 	.byte	0xff
	.zero		1


	//   ....[61]....
        /*04c4*/ 	.word	0x00002dd0
        /*04c8*/ 	.word	0x000000ff
        /*04cc*/ 	.word	0x000000d0
        /*04d0*/ 	.short	0x010a
        /*04d2*/ 	.byte	0x04
	.zero		1


	//   ....[62]....
        /*04d4*/ 	.word	0x00002ef0
        /*04d8*/ 	.word	0x00000002
        /*04dc*/ 	.word	0x000000c0
        /*04e0*/ 	.short	0x010a
        /*04e2*/ 	.byte	0xff
	.zero		1


	//   ....[63]....
        /*04e4*/ 	.word	0x00003000
        /*04e8*/ 	.word	0x00000002
        /*04ec*/ 	.word	0x00000000
        /*04f0*/ 	.short	0x0101
        /*04f2*/ 	.byte	0xff
	.zero		1


	//   ....[64]....
        /*04f4*/ 	.word	0x00003090
        /*04f8*/ 	.word	0x000000ff
        /*04fc*/ 	.word	0x000000d0
        /*0500*/ 	.short	0x0106
        /*0502*/ 	.byte	0x04
	.zero		1


	//   ....[65]....
        /*0504*/ 	.word	0x000030b0
        /*0508*/ 	.word	0x000000ff
        /*050c*/ 	.word	0x000000d0
        /*0510*/ 	.short	0x010a
        /*0512*/ 	.byte	0x04
	.zero		1


	//   ....[66]....
        /*0514*/ 	.word	0x00003140
        /*0518*/ 	.word	0x000000ff
        /*051c*/ 	.word	0x000000d0
        /*0520*/ 	.short	0x0106
        /*0522*/ 	.byte	0x07
	.zero		1


	//   ....[67]....
        /*0524*/ 	.word	0x00003180
        /*0528*/ 	.word	0x00000000
        /*052c*/ 	.word	0x000000d0
        /*0530*/ 	.short	0x010a
        /*0532*/ 	.byte	0xff
	.zero		1


	//   ....[68]....
        /*0534*/ 	.word	0x000036e0
        /*0538*/ 	.word	0x00000000
        /*053c*/ 	.word	0x000000c0
        /*0540*/ 	.short	0x010a
        /*0542*/ 	.byte	0xff
	.zero		1


	//   ....[69]....
        /*0544*/ 	.word	0x000037f0
        /*0548*/ 	.word	0x00000003
        /*054c*/ 	.word	0x00000000
        /*0550*/ 	.short	0x0101
        /*0552*/ 	.byte	0xff
	.zero		1


	//   ....[70]....
        /*0554*/ 	.word	0x00003800
        /*0558*/ 	.word	0x000000ff
        /*055c*/ 	.word	0x00000000
        /*0560*/ 	.short	0x010a
        /*0562*/ 	.byte	0x04
	.zero		1


	//   ....[71]....
        /*0564*/ 	.word	0x00003820
        /*0568*/ 	.word	0x000000ff
        /*056c*/ 	.word	0x00000100
        /*0570*/ 	.short	0x010a
        /*0572*/ 	.byte	0x1e
	.zero		1


	//   ....[72]....
        /*0574*/ 	.word	0x000038f0
        /*0578*/ 	.word	0x000000ff
        /*057c*/ 	.word	0x00000000
        /*0580*/ 	.short	0x010a
        /*0582*/ 	.byte	0x05
	.zero		1


	//   ....[73]....
        /*0584*/ 	.word	0x00003a30
        /*0588*/ 	.word	0x000000ff
        /*058c*/ 	.word	0x00000000
        /*0590*/ 	.short	0x010a
        /*0592*/ 	.byte	0x04
	.zero		1


	//   ....[74]....
        /*0594*/ 	.word	0x00003cc0
        /*0598*/ 	.word	0x000000ff
        /*059c*/ 	.word	0x00000000
        /*05a0*/ 	.short	0x010a
        /*05a2*/ 	.byte	0x04
	.zero		1


	//   ....[75]....
        /*05a4*/ 	.word	0x00003d50
        /*05a8*/ 	.word	0x000000ff
        /*05ac*/ 	.word	0x00000000
        /*05b0*/ 	.short	0x010a
        /*05b2*/ 	.byte	0x05
	.zero		1


	//   ....[76]....
        /*05b4*/ 	.word	0x00003de0
        /*05b8*/ 	.word	0x000000ff
        /*05bc*/ 	.word	0x00000000
        /*05c0*/ 	.short	0x010a
        /*05c2*/ 	.byte	0x05
	.zero		1


	//   ....[77]....
        /*05c4*/ 	.word	0x00003e70
        /*05c8*/ 	.word	0x000000ff
        /*05cc*/ 	.word	0x00000000
        /*05d0*/ 	.short	0x010a
        /*05d2*/ 	.byte	0x04
	.zero		1


	//   ....[78]....
        /*05d4*/ 	.word	0x00004310
        /*05d8*/ 	.word	0x0000000c
        /*05dc*/ 	.word	0x000000c0
        /*05e0*/ 	.short	0x010a
        /*05e2*/ 	.byte	0xff
	.zero		1


	//   ....[79]....
        /*05e4*/ 	.word	0x00004480
        /*05e8*/ 	.word	0x00000000
        /*05ec*/ 	.word	0x00000000
        /*05f0*/ 	.short	0x0101
        /*05f2*/ 	.byte	0xff
	.zero		1


	//   ....[80]....
        /*05f4*/ 	.word	0x00004900
        /*05f8*/ 	.word	0x000000ff
        /*05fc*/ 	.word	0x000000b8
        /*0600*/ 	.short	0x010a
        /*0602*/ 	.byte	0x18
	.zero		1


	//   ....[81]....
        /*0604*/ 	.word	0x00004ac0
        /*0608*/ 	.word	0x000000ff
        /*060c*/ 	.word	0x00000098
        /*0610*/ 	.short	0x010a
        /*0612*/ 	.byte	0x04
	.zero		1


	//   ....[82]....
        /*0614*/ 	.word	0x00004ca0
        /*0618*/ 	.word	0x000000ff
        /*061c*/ 	.word	0x00000080
        /*0620*/ 	.short	0x010b
        /*0622*/ 	.byte	0x04
	.zero		1


	//   ....[83]....
        /*0624*/ 	.word	0x00004cb0
        /*0628*/ 	.word	0x000000ff
        /*062c*/ 	.word	0x00000000
        /*0630*/ 	.short	0x0101
        /*0632*/ 	.byte	0x14
	.zero		1


	//   ....[84]....
        /*0634*/ 	.word	0x00004cc0
        /*0638*/ 	.word	0x000000ff
        /*063c*/ 	.word	0x00000098
        /*0640*/ 	.short	0x010a
        /*0642*/ 	.byte	0x05
	.zero		1


	//   ....[85]....
        /*0644*/ 	.word	0x00004ec0
        /*0648*/ 	.word	0x000000ff
        /*064c*/ 	.word	0x00000080
        /*0650*/ 	.short	0x010b
        /*0652*/ 	.byte	0x05
	.zero		1


	//   ....[86]....
        /*0654*/ 	.word	0x00004ed0
        /*0658*/ 	.word	0x000000ff
        /*065c*/ 	.word	0x00000000
        /*0660*/ 	.short	0x0101
        /*0662*/ 	.byte	0x04
	.zero		1


	//   ....[87]....
        /*0664*/ 	.word	0x00004f70
        /*0668*/ 	.word	0x000000ff
        /*066c*/ 	.word	0x00000000
        /*0670*/ 	.short	0x010a
        /*0672*/ 	.byte	0x04
	.zero		1


	//   ....[88]....
        /*0674*/ 	.word	0x00005000
        /*0678*/ 	.word	0x000000ff
        /*067c*/ 	.word	0x00000000
        /*0680*/ 	.short	0x010a
        /*0682*/ 	.byte	0x05
	.zero		1


	//   ....[89]....
        /*0684*/ 	.word	0x000050a0
        /*0688*/ 	.word	0x00000000
        /*068c*/ 	.word	0x00000000
        /*0690*/ 	.short	0x010a
        /*0692*/ 	.byte	0xff
	.zero		1


	//   ....[90]....
        /*0694*/ 	.word	0x00005400
        /*0698*/ 	.word	0x00000003
        /*069c*/ 	.word	0x000000c0
        /*06a0*/ 	.short	0x010a
        /*06a2*/ 	.byte	0xff
	.zero		1


	//   ....[91]....
        /*06a4*/ 	.word	0x00005580
        /*06a8*/ 	.word	0x00000000
        /*06ac*/ 	.word	0x00000000
        /*06b0*/ 	.short	0x0101
        /*06b2*/ 	.byte	0xff
	.zero		1


	//   ....[92]....
        /*06b4*/ 	.word	0x00006150
        /*06b8*/ 	.word	0x00000000
        /*06bc*/ 	.word	0x00000080
        /*06c0*/ 	.short	0x010a
        /*06c2*/ 	.byte	0xff
	.zero		1


	//   ....[93]....
        /*06c4*/ 	.word	0x000061c0
        /*06c8*/ 	.word	0x00000066
        /*06cc*/ 	.word	0x000000e0
        /*06d0*/ 	.short	0x010a
        /*06d2*/ 	.byte	0xff
	.zero		1


	//   ....[94]....
        /*06d4*/ 	.word	0x000062b0
        /*06d8*/ 	.word	0x00000000
        /*06dc*/ 	.word	0x00000080
        /*06e0*/ 	.short	0x010a
        /*06e2*/ 	.byte	0xff
	.zero		1


	//   ....[95]....
        /*06e4*/ 	.word	0x000063e0
        /*06e8*/ 	.word	0x00000066
        /*06ec*/ 	.word	0x000000e0
        /*06f0*/ 	.short	0x010a
        /*06f2*/ 	.byte	0xff
	.zero		1


	//   ....[96]....
        /*06f4*/ 	.word	0x00006f10
        /*06f8*/ 	.word	0x00000000
        /*06fc*/ 	.word	0x00000000
        /*0700*/ 	.short	0x0101
        /*0702*/ 	.byte	0xff
	.zero		1


	//   ....[97]....
        /*0704*/ 	.word	0x00006f20
        /*0708*/ 	.word	0x00000003
        /*070c*/ 	.word	0x00000080
        /*0710*/ 	.short	0x010a
        /*0712*/ 	.byte	0xff
	.zero		1


	//   ....[98]....
        /*0714*/ 	.word	0x00006ff0
        /*0718*/ 	.word	0x00000003
        /*071c*/ 	.word	0x00000080
        /*0720*/ 	.short	0x010a
        /*0722*/ 	.byte	0xff
	.zero		1


	//   ....[99]....
        /*0724*/ 	.word	0x000074e0
        /*0728*/ 	.word	0x000000ff
        /*072c*/ 	.word	0x00000000
        /*0730*/ 	.short	0x0101
        /*0732*/ 	.byte	0x05
	.zero		1


	//   ....[100]....
        /*0734*/ 	.word	0x00007cb0
        /*0738*/ 	.word	0x00000002
        /*073c*/ 	.word	0x00000000
        /*0740*/ 	.short	0x0101
        /*0742*/ 	.byte	0xff
	.zero		1


	//   ....[101]....
        /*0744*/ 	.word	0x00007f70
        /*0748*/ 	.word	0x000000ff
        /*074c*/ 	.word	0x00000000
        /*0750*/ 	.short	0x0101
        /*0752*/ 	.byte	0x04
	.zero		1


	//   ....[102]....
        /*0754*/ 	.word	0x00007f90
        /*0758*/ 	.word	0x00000000
        /*075c*/ 	.word	0x00000130
        /*0760*/ 	.short	0x010a
        /*0762*/ 	.byte	0xff
	.zero		1


	//   ....[103]....
        /*0764*/ 	.word	0x00007ff0
        /*0768*/ 	.word	0x00000000
        /*076c*/ 	.word	0x00000040
        /*0770*/ 	.short	0x010a
        /*0772*/ 	.byte	0xff
	.zero		1


	//   ....[104]....
        /*0774*/ 	.word	0x00008050
        /*0778*/ 	.word	0x00000000
        /*077c*/ 	.word	0x00000040
        /*0780*/ 	.short	0x010a
        /*0782*/ 	.byte	0xff
	.zero		1


	//   ....[105]....
        /*0784*/ 	.word	0x000080a0
        /*0788*/ 	.word	0x00000003
        /*078c*/ 	.word	0x000000c0
        /*0790*/ 	.short	0x010a
        /*0792*/ 	.byte	0xff
	.zero		1


	//   ....[106]....
        /*0794*/ 	.word	0x00008100
        /*0798*/ 	.word	0x00000000
        /*079c*/ 	.word	0x00000000
        /*07a0*/ 	.short	0x010a
        /*07a2*/ 	.byte	0xff
	.zero		1


	//   ....[107]....
        /*07a4*/ 	.word	0x00008160
        /*07a8*/ 	.word	0x00000000
        /*07ac*/ 	.word	0x00000000
        /*07b0*/ 	.short	0x010a
        /*07b2*/ 	.byte	0xff
	.zero		1


	//   ....[108]....
        /*07b4*/ 	.word	0x000081c0
        /*07b8*/ 	.word	0x00000000
        /*07bc*/ 	.word	0x00000000
        /*07c0*/ 	.short	0x010a
        /*07c2*/ 	.byte	0xff
	.zero		1


	//   ....[109]....
        /*07c4*/ 	.word	0x00008220
        /*07c8*/ 	.word	0x00000000
        /*07cc*/ 	.word	0x00000000
        /*07d0*/ 	.short	0x010a
        /*07d2*/ 	.byte	0xff
	.zero		1


	//   ....[110]....
        /*07d4*/ 	.word	0x00008280
        /*07d8*/ 	.word	0x00000000
        /*07dc*/ 	.word	0x00000000
        /*07e0*/ 	.short	0x010a
        /*07e2*/ 	.byte	0xff
	.zero		1


	//   ....[111]....
        /*07e4*/ 	.word	0x000082e0
        /*07e8*/ 	.word	0x00000000
        /*07ec*/ 	.word	0x00000000
        /*07f0*/ 	.short	0x010a
        /*07f2*/ 	.byte	0xff
	.zero		1


	//   ....[112]....
        /*07f4*/ 	.word	0x00008340
        /*07f8*/ 	.word	0x00000000
        /*07fc*/ 	.word	0x00000000
        /*0800*/ 	.short	0x010a
        /*0802*/ 	.byte	0xff
	.zero		1


	//   ....[113]....
        /*0804*/ 	.word	0x00008390
        /*0808*/ 	.word	0x00000002
        /*080c*/ 	.word	0x00000120
        /*0810*/ 	.short	0x010a
        /*0812*/ 	.byte	0xff
	.zero		1


	//   ....[114]....
        /*0814*/ 	.word	0x000083f0
        /*0818*/ 	.word	0x00000002
        /*081c*/ 	.word	0x000000d0
        /*0820*/ 	.short	0x010a
        /*0822*/ 	.byte	0xff
	.zero		1


	//   ....[115]....
        /*0824*/ 	.word	0x00008440
        /*0828*/ 	.word	0x00000002
        /*082c*/ 	.word	0x000000c0
        /*0830*/ 	.short	0x010a
        /*0832*/ 	.byte	0xff
	.zero		1


	//   ....[116]....
        /*0834*/ 	.word	0x000084a0
        /*0838*/ 	.word	0x00000000
        /*083c*/ 	.word	0x000000d0
        /*0840*/ 	.short	0x010a
        /*0842*/ 	.byte	0xff
	.zero		1


	//   ....[117]....
        /*0844*/ 	.word	0x000084f0
        /*0848*/ 	.word	0x00000000
        /*084c*/ 	.word	0x000000c0
        /*0850*/ 	.short	0x010a
        /*0852*/ 	.byte	0xff
	.zero		1


	//   ....[118]....
        /*0854*/ 	.word	0x00008550
        /*0858*/ 	.word	0x00000003
        /*085c*/ 	.word	0x00000100
        /*0860*/ 	.short	0x010a
        /*0862*/ 	.byte	0xff
	.zero		1


	//   ....[119]....
        /*0864*/ 	.word	0x000085b0
        /*0868*/ 	.word	0x00000000
        /*086c*/ 	.word	0x00000000
        /*0870*/ 	.short	0x010a
        /*0872*/ 	.byte	0xff
	.zero		1


	//   ....[120]....
        /*0874*/ 	.word	0x00008610
        /*0878*/ 	.word	0x00000000
        /*087c*/ 	.word	0x00000000
        /*0880*/ 	.short	0x010a
        /*0882*/ 	.byte	0xff
	.zero		1


	//   ....[121]....
        /*0884*/ 	.word	0x00008670
        /*0888*/ 	.word	0x00000000
        /*088c*/ 	.word	0x00000000
        /*0890*/ 	.short	0x010a
        /*0892*/ 	.byte	0xff
	.zero		1


	//   ....[122]....
        /*0894*/ 	.word	0x000086d0
        /*0898*/ 	.word	0x00000000
        /*089c*/ 	.word	0x00000000
        /*08a0*/ 	.short	0x010a
        /*08a2*/ 	.byte	0xff
	.zero		1


	//   ....[123]....
        /*08a4*/ 	.word	0x00008730
        /*08a8*/ 	.word	0x00000000
        /*08ac*/ 	.word	0x00000000
        /*08b0*/ 	.short	0x010a
        /*08b2*/ 	.byte	0xff
	.zero		1


	//   ....[124]....
        /*08b4*/ 	.word	0x00008780
        /*08b8*/ 	.word	0x0000000c
        /*08bc*/ 	.word	0x000000c0
        /*08c0*/ 	.short	0x010a
        /*08c2*/ 	.byte	0xff
	.zero		1


	//   ....[125]....
        /*08c4*/ 	.word	0x000087e0
        /*08c8*/ 	.word	0x00000000
        /*08cc*/ 	.word	0x000000b8
        /*08d0*/ 	.short	0x010a
        /*08d2*/ 	.byte	0xff
	.zero		1


	//   ....[126]....
        /*08d4*/ 	.word	0x00008840
        /*08d8*/ 	.word	0x00000000
        /*08dc*/ 	.word	0x00000098
        /*08e0*/ 	.short	0x010a
        /*08e2*/ 	.byte	0xff
	.zero		1


	//   ....[127]....
        /*08e4*/ 	.word	0x000088a0
        /*08e8*/ 	.word	0x00000009
        /*08ec*/ 	.word	0x00000098
        /*08f0*/ 	.short	0x010a
        /*08f2*/ 	.byte	0xff
	.zero		1


	//   ....[128]....
        /*08f4*/ 	.word	0x00008900
        /*08f8*/ 	.word	0x00000000
        /*08fc*/ 	.word	0x00000000
        /*0900*/ 	.short	0x010a
        /*0902*/ 	.byte	0xff
	.zero		1


	//   ....[129]....
        /*0904*/ 	.word	0x00008960
        /*0908*/ 	.word	0x00000000
        /*090c*/ 	.word	0x00000000
        /*0910*/ 	.short	0x010a
        /*0912*/ 	.byte	0xff
	.zero		1


	//   ....[130]....
        /*0914*/ 	.word	0x000089b0
        /*0918*/ 	.word	0x00000003
        /*091c*/ 	.word	0x000000c0
        /*0920*/ 	.short	0x010a
        /*0922*/ 	.byte	0xff
	.zero		1


	//   ....[131]....
        /*0924*/ 	.word	0x00008a00
        /*0928*/ 	.word	0x00000000
        /*092c*/ 	.word	0x00000080
        /*0930*/ 	.short	0x010a
        /*0932*/ 	.byte	0xff
	.zero		1


	//   ....[132]....
        /*0934*/ 	.word	0x00008a50
        /*0938*/ 	.word	0x00000066
        /*093c*/ 	.word	0x000000e0
        /*0940*/ 	.short	0x010a
        /*0942*/ 	.byte	0xff
	.zero		1


	//   ....[133]....
        /*0944*/ 	.word	0x00008aa0
        /*0948*/ 	.word	0x00000003
        /*094c*/ 	.word	0x00000080
        /*0950*/ 	.short	0x010a
        /*0952*/ 	.byte	0xff
	.zero		1


	//----- nvinfo : EIATTR_NUM_MBARRIERS
	.align		4
.L_47:
        /*0954*/ 	.byte	0x03, 0x38
        /*0956*/ 	.short	0x0028


	//----- nvinfo : EIATTR_EXIT_INSTR_OFFSETS
	.align		4
        /*0958*/ 	.byte	0x04, 0x1c
        /*095a*/ 	.short	(.L_49 - .L_48)


	//   ....[0]....
.L_48:
        /*095c*/ 	.word	0x00002c40


	//   ....[1]....
        /*0960*/ 	.word	0x00003150


	//   ....[2]....
        /*0964*/ 	.word	0x000031b0


	//   ....[3]....
        /*0968*/ 	.word	0x000040d0


	//   ....[4]....
        /*096c*/ 	.word	0x000050d0


	//   ....[5]....
        /*0970*/ 	.word	0x00005110


	//   ....[6]....
        /*0974*/ 	.word	0x00007e50


	//   ....[7]....
        /*0978*/ 	.word	0x00007ed0


	//   ....[8]....
        /*097c*/ 	.word	0x00007f00


	//   ....[9]....
        /*0980*/ 	.word	0x00007f80


	//----- nvinfo : EIATTR_MAX_THREADS
	.align		4
.L_49:
        /*0984*/ 	.byte	0x04, 0x05
        /*0986*/ 	.short	(.L_51 - .L_50)
.L_50:
        /*0988*/ 	.word	0x00000100
        /*098c*/ 	.word	0x00000001
        /*0990*/ 	.word	0x00000001


	//----- nvinfo : EIATTR_CRS_STACK_SIZE
	.align		4
.L_51:
        /*0994*/ 	.byte	0x04, 0x1e
        /*0996*/ 	.short	(.L_53 - .L_52)
.L_52:
        /*0998*/ 	.word	0x00000000


	//----- nvinfo : EIATTR_CBANK_PARAM_SIZE
	.align		4
.L_53:
        /*099c*/ 	.byte	0x03, 0x19
        /*099e*/ 	.short	0x0800


	//----- nvinfo : EIATTR_PARAM_CBANK
	.align		4
        /*09a0*/ 	.byte	0x04, 0x0a
        /*09a2*/ 	.short	(.L_55 - .L_54)
	.align		4
.L_54:
        /*09a4*/ 	.word	index@(.nv.constant0._ZN7cutlass13device_kernelINS_4gemm6kernel13GemmUniversalIN4cute5tupleIJiiiiEEENS1_10collective13CollectiveMmaINS1_35MainloopSm100TmaUmmaWarpSpecializedILi8ELi2ELi4ENS5_IJNS4_1CILi1EEENSA_ILi2EEESB_EEEEENS5_IJNSA_ILi128EEENSA_ILi64EEESG_EEENS_10bfloat16_tENS5_IJlSB_lEEESI_SJ_NS4_8TiledMMAINS4_8MMA_AtomIJNS4_20SM100_MMA_F16BF16_SSISI_SI_fLi128ELi64ELNS4_4UMMA5MajorE0ELSO_0ELNSN_7ScaleInE0ELSP_0EEEEEENS4_6LayoutINS5_IJSB_SB_SB_EEENS5_IJNSA_ILi0EEESU_SU_EEEEENS5_IJNS4_10UnderscoreESX_SX_EEEEENS4_23SM90_TMA_LOAD_MULTICASTENS4_14ComposedLayoutINS4_7SwizzleILi3ELi4ELi3EEENS4_18smem_ptr_flag_bitsILi16EEENSS_INS5_IJNSA_ILi8EEESG_EEENS5_IJSG_SB_EEEEEEEvNS4_8identityENS4_13SM90_TMA_LOADES1A_vS1B_EENS_8epilogue10collective18CollectiveEpilogueINS1E_23Sm100TmaWarpSpecializedILi3ELi2ELi32ELb1ELb0EEEJSH_NS5_IJNSS_ISF_SB_EENSS_INSA_ILi32EEESB_EEEEESI_SJ_SI_SJ_NS1E_6fusion15FusionCallbacksIS1I_NS1N_17LinearCombinationISI_fSI_fLNS_15FloatRoundStyleE2EEESH_S1M_JEEENS4_5SM1004TMEM4LOAD26SM100_TMEM_LOAD_32dp32b32xES1C_NS11_INS12_ILi2ELi4ELi3EEES15_NSS_INS5_IJS16_S1K_EEENS5_IJS1K_SB_EEEEEEENS4_39AutoVectorizingCopyWithAssumedAlignmentILi128EEENS4_14SM90_TMA_STOREES21_S23_S23_EEEvvEEEEvNT_6ParamsE)
        /*09a8*/ 	.short	0x0380
        /*09aa*/ 	.short	0x0800


	//----- nvinfo : EIATTR_SW_WAR
	.align		4
.L_55:
        /*09ac*/ 	.byte	0x04, 0x36
        /*09ae*/ 	.short	(.L_57 - .L_56)
.L_56:
        /*09b0*/ 	.word	0x00000008
.L_57:


//--------------------- .nv.callgraph             --------------------------
	.section	.nv.callgraph,"",@"SHT_CUDA_CALLGRAPH"
	.align	4
	.sectionentsize	8
	.align		4
        /*0000*/ 	.word	0x00000000
	.align		4
        /*0004*/ 	.word	0xffffffff
	.align		4
        /*0008*/ 	.word	index@(_ZN7cutlass13device_kernelINS_4gemm6kernel13GemmUniversalIN4cute5tupleIJiiiiEEENS1_10collective13CollectiveMmaINS1_35MainloopSm100TmaUmmaWarpSpecializedILi8ELi2ELi4ENS5_IJNS4_1CILi1EEENSA_ILi2EEESB_EEEEENS5_IJNSA_ILi128EEENSA_ILi64EEESG_EEENS_10bfloat16_tENS5_IJlSB_lEEESI_SJ_NS4_8TiledMMAINS4_8MMA_AtomIJNS4_20SM100_MMA_F16BF16_SSISI_SI_fLi128ELi64ELNS4_4UMMA5MajorE0ELSO_0ELNSN_7ScaleInE0ELSP_0EEEEEENS4_6LayoutINS5_IJSB_SB_SB_EEENS5_IJNSA_ILi0EEESU_SU_EEEEENS5_IJNS4_10UnderscoreESX_SX_EEEEENS4_23SM90_TMA_LOAD_MULTICASTENS4_14ComposedLayoutINS4_7SwizzleILi3ELi4ELi3EEENS4_18smem_ptr_flag_bitsILi16EEENSS_INS5_IJNSA_ILi8EEESG_EEENS5_IJSG_SB_EEEEEEEvNS4_8identityENS4_13SM90_TMA_LOADES1A_vS1B_EENS_8epilogue10collective18CollectiveEpilogueINS1E_23Sm100TmaWarpSpecializedILi3ELi2ELi32ELb1ELb0EEEJSH_NS5_IJNSS_ISF_SB_EENSS_INSA_ILi32EEESB_EEEEESI_SJ_SI_SJ_NS1E_6fusion15FusionCallbacksIS1I_NS1N_17LinearCombinationISI_fSI_fLNS_15FloatRoundStyleE2EEESH_S1M_JEEENS4_5SM1004TMEM4LOAD26SM100_TMEM_LOAD_32dp32b32xES1C_NS11_INS12_ILi2ELi4ELi3EEES15_NSS_INS5_IJS16_S1K_EEENS5_IJS1K_SB_EEEEEEENS4_39AutoVectorizingCopyWithAssumedAlignmentILi128EEENS4_14SM90_TMA_STOREES21_S23_S23_EEEvvEEEEvNT_6ParamsE)
	.align		4
        /*000c*/ 	.word	index@(__assertfail)
	.align		4
        /*0010*/ 	.word	0x00000000
	.align		4
        /*0014*/ 	.word	0xfffffffe
	.align		4
        /*0018*/ 	.word	0x00000000
	.align		4
        /*001c*/ 	.word	0xfffffffd
	.align		4
        /*0020*/ 	.word	0x00000000
	.align		4
        /*0024*/ 	.word	0xfffffffc


//--------------------- .nv.constant4             --------------------------
	.section	.nv.constant4,"a",@progbits
	.align	8
	.align		8
.nv.constant4:
        /*0000*/ 	.dword	__assertfail
	.align		8
        /*0008*/ 	.dword	__unnamed_1
	.align		8
        /*0010*/ 	.dword	__unnamed_2
	.align		8
        /*0018*/ 	.dword	_ZN39_INTERNAL_869b02ee_4_k_cu_07ab658a_72294cuda3std3__45__cpo5beginE
	.align		8
        /*0020*/ 	.dword	_ZN39_INTERNAL_869b02ee_4_k_cu_07ab658a_72294cuda3std3__45__cpo3endE
	.align		8
        /*0028*/ 	.dword	_ZN39_INTERNAL_869b02ee_4_k_cu_07ab658a_72294cuda3std3__45__cpo6cbeginE
	.align		8
        /*0030*/ 	.dword	_ZN39_INTERNAL_869b02ee_4_k_cu_07ab658a_72294cuda3std3__45__cpo4cendE
	.align		8
        /*0038*/ 	.dword	_ZN39_INTERNAL_869b02ee_4_k_cu_07ab658a_72294cuda3std3__441_GLOBAL__N__869b02ee_4_k_cu_07ab658a_72296ignoreE
	.align		8
        /*0040*/ 	.dword	_ZN39_INTERNAL_869b02ee_4_k_cu_07ab658a_72294cuda3std3__419piecewise_constructE
	.align		8
        /*0048*/ 	.dword	_ZN39_INTERNAL_869b02ee_4_k_cu_07ab658a_72294cuda3std3__48in_placeE
	.align		8
        /*0050*/ 	.dword	_ZN39_INTERNAL_869b02ee_4_k_cu_07ab658a_72294cuda3std6ranges3__45__cpo4swapE
	.align		8
        /*0058*/ 	.dword	_ZN39_INTERNAL_869b02ee_4_k_cu_07ab658a_72294cuda3std6ranges3__45__cpo9iter_moveE
	.align		8
        /*0060*/ 	.dword	_ZN39_INTERNAL_869b02ee_4_k_cu_07ab658a_72294cute7productE
	.align		8
        /*0068*/ 	.dword	_ZN39_INTERNAL_869b02ee_4_k_cu_07ab658a_72294cute1_E
	.align		8
        /*0070*/ 	.dword	$str$25
	.align		8
        /*0078*/ 	.dword	$str$26
	.align		8
        /*0080*/ 	.dword	$str$27
	.align		8
        /*0088*/ 	.dword	$str$28


//--------------------- .text._ZN7cutlass13device_kernelINS_4gemm6kernel13GemmUniversalIN4cute5tupleIJiiiiEEENS1_10collective13CollectiveMmaINS1_35MainloopSm100TmaUmmaWarpSpecializedILi8ELi2ELi4ENS5_IJNS4_1CILi1EEENSA_ILi2EEESB_EEEEENS5_IJNSA_ILi128EEENSA_ILi64EEESG_EEENS_10bfloat16_tENS5_IJlSB_lEEESI_SJ_NS4_8TiledMMAINS4_8MMA_AtomIJNS4_20SM100_MMA_F16BF16_SSISI_SI_fLi128ELi64ELNS4_4UMMA5MajorE0ELSO_0ELNSN_7ScaleInE0ELSP_0EEEEEENS4_6LayoutINS5_IJSB_SB_SB_EEENS5_IJNSA_ILi0EEESU_SU_EEEEENS5_IJNS4_10UnderscoreESX_SX_EEEEENS4_23SM90_TMA_LOAD_MULTICASTENS4_14ComposedLayoutINS4_7SwizzleILi3ELi4ELi3EEENS4_18smem_ptr_flag_bitsILi16EEENSS_INS5_IJNSA_ILi8EEESG_EEENS5_IJSG_SB_EEEEEEEvNS4_8identityENS4_13SM90_TMA_LOADES1A_vS1B_EENS_8epilogue10collective18CollectiveEpilogueINS1E_23Sm100TmaWarpSpecializedILi3ELi2ELi32ELb1ELb0EEEJSH_NS5_IJNSS_ISF_SB_EENSS_INSA_ILi32EEESB_EEEEESI_SJ_SI_SJ_NS1E_6fusion15FusionCallbacksIS1I_NS1N_17LinearCombinationISI_fSI_fLNS_15FloatRoundStyleE2EEESH_S1M_JEEENS4_5SM1004TMEM4LOAD26SM100_TMEM_LOAD_32dp32b32xES1C_NS11_INS12_ILi2ELi4ELi3EEES15_NSS_INS5_IJS16_S1K_EEENS5_IJS1K_SB_EEEEEEENS4_39AutoVectorizingCopyWithAssumedAlignmentILi128EEENS4_14SM90_TMA_STOREES21_S23_S23_EEEvvEEEEvNT_6ParamsE --------------------------
	.section	.text._ZN7cutlass13device_kernelINS_4gemm6kernel13GemmUniversalIN4cute5tupleIJiiiiEEENS1_10collective13CollectiveMmaINS1_35MainloopSm100TmaUmmaWarpSpecializedILi8ELi2ELi4ENS5_IJNS4_1CILi1EEENSA_ILi2EEESB_EEEEENS5_IJNSA_ILi128EEENSA_ILi64EEESG_EEENS_10bfloat16_tENS5_IJlSB_lEEESI_SJ_NS4_8TiledMMAINS4_8MMA_AtomIJNS4_20SM100_MMA_F16BF16_SSISI_SI_fLi128ELi64ELNS4_4UMMA5MajorE0ELSO_0ELNSN_7ScaleInE0ELSP_0EEEEEENS4_6LayoutINS5_IJSB_SB_SB_EEENS5_IJNSA_ILi0EEESU_SU_EEEEENS5_IJNS4_10UnderscoreESX_SX_EEEEENS4_23SM90_TMA_LOAD_MULTICASTENS4_14ComposedLayoutINS4_7SwizzleILi3ELi4ELi3EEENS4_18smem_ptr_flag_bitsILi16EEENSS_INS5_IJNSA_ILi8EEESG_EEENS5_IJSG_SB_EEEEEEEvNS4_8identityENS4_13SM90_TMA_LOADES1A_vS1B_EENS_8epilogue10collective18CollectiveEpilogueINS1E_23Sm100TmaWarpSpecializedILi3ELi2ELi32ELb1ELb0EEEJSH_NS5_IJNSS_ISF_SB_EENSS_INSA_ILi32EEESB_EEEEESI_SJ_SI_SJ_NS1E_6fusion15FusionCallbacksIS1I_NS1N_17LinearCombinationISI_fSI_fLNS_15FloatRoundStyleE2EEESH_S1M_JEEENS4_5SM1004TMEM4LOAD26SM100_TMEM_LOAD_32dp32b32xES1C_NS11_INS12_ILi2ELi4ELi3EEES15_NSS_INS5_IJS16_S1K_EEENS5_IJS1K_SB_EEEEEEENS4_39AutoVectorizingCopyWithAssumedAlignmentILi128EEENS4_14SM90_TMA_STOREES21_S23_S23_EEEvvEEEEvNT_6ParamsE,"ax",@progbits
	.align	128
.text._ZN7cutlass13device_kernelINS_4gemm6kernel13GemmUniversalIN4cute5tupleIJiiiiEEENS1_10collective13CollectiveMmaINS1_35MainloopSm100TmaUmmaWarpSpecializedILi8ELi2ELi4ENS5_IJNS4_1CILi1EEENSA_ILi2EEESB_EEEEENS5_IJNSA_ILi128EEENSA_ILi64EEESG_EEENS_10bfloat16_tENS5_IJlSB_lEEESI_SJ_NS4_8TiledMMAINS4_8MMA_AtomIJNS4_20SM100_MMA_F16BF16_SSISI_SI_fLi128ELi64ELNS4_4UMMA5MajorE0ELSO_0ELNSN_7ScaleInE0ELSP_0EEEEEENS4_6LayoutINS5_IJSB_SB_SB_EEENS5_IJNSA_ILi0EEESU_SU_EEEEENS5_IJNS4_10UnderscoreESX_SX_EEEEENS4_23SM90_TMA_LOAD_MULTICASTENS4_14ComposedLayoutINS4_7SwizzleILi3ELi4ELi3EEENS4_18smem_ptr_flag_bitsILi16EEENSS_INS5_IJNSA_ILi8EEESG_EEENS5_IJSG_SB_EEEEEEEvNS4_8identityENS4_13SM90_TMA_LOADES1A_vS1B_EENS_8epilogue10collective18CollectiveEpilogueINS1E_23Sm100TmaWarpSpecializedILi3ELi2ELi32ELb1ELb0EEEJSH_NS5_IJNSS_ISF_SB_EENSS_INSA_ILi32EEESB_EEEEESI_SJ_SI_SJ_NS1E_6fusion15FusionCallbacksIS1I_NS1N_17LinearCombinationISI_fSI_fLNS_15FloatRoundStyleE2EEESH_S1M_JEEENS4_5SM1004TMEM4LOAD26SM100_TMEM_LOAD_32dp32b32xES1C_NS11_INS12_ILi2ELi4ELi3EEES15_NSS_INS5_IJS16_S1K_EEENS5_IJS1K_SB_EEEEEEENS4_39AutoVectorizingCopyWithAssumedAlignmentILi128EEENS4_14SM90_TMA_STOREES21_S23_S23_EEEvvEEEEvNT_6ParamsE:
        .type           _ZN7cutlass13device_kernelINS_4gemm6kernel13GemmUniversalIN4cute5tupleIJiiiiEEENS1_10collective13CollectiveMmaINS1_35MainloopSm100TmaUmmaWarpSpecializedILi8ELi2ELi4ENS5_IJNS4_1CILi1EEENSA_ILi2EEESB_EEEEENS5_IJNSA_ILi128EEENSA_ILi64EEESG_EEENS_10bfloat16_tENS5_IJlSB_lEEESI_SJ_NS4_8TiledMMAINS4_8MMA_AtomIJNS4_20SM100_MMA_F16BF16_SSISI_SI_fLi128ELi64ELNS4_4UMMA5MajorE0ELSO_0ELNSN_7ScaleInE0ELSP_0EEEEEENS4_6LayoutINS5_IJSB_SB_SB_EEENS5_IJNSA_ILi0EEESU_SU_EEEEENS5_IJNS4_10UnderscoreESX_SX_EEEEENS4_23SM90_TMA_LOAD_MULTICASTENS4_14ComposedLayoutINS4_7SwizzleILi3ELi4ELi3EEENS4_18smem_ptr_flag_bitsILi16EEENSS_INS5_IJNSA_ILi8EEESG_EEENS5_IJSG_SB_EEEEEEEvNS4_8identityENS4_13SM90_TMA_LOADES1A_vS1B_EENS_8epilogue10collective18CollectiveEpilogueINS1E_23Sm100TmaWarpSpecializedILi3ELi2ELi32ELb1ELb0EEEJSH_NS5_IJNSS_ISF_SB_EENSS_INSA_ILi32EEESB_EEEEESI_SJ_SI_SJ_NS1E_6fusion15FusionCallbacksIS1I_NS1N_17LinearCombinationISI_fSI_fLNS_15FloatRoundStyleE2EEESH_S1M_JEEENS4_5SM1004TMEM4LOAD26SM100_TMEM_LOAD_32dp32b32xES1C_NS11_INS12_ILi2ELi4ELi3EEES15_NSS_INS5_IJS16_S1K_EEENS5_IJS1K_SB_EEEEEEENS4_39AutoVectorizingCopyWithAssumedAlignmentILi128EEENS4_14SM90_TMA_STOREES21_S23_S23_EEEvvEEEEvNT_6ParamsE,@function
        .size           _ZN7cutlass13device_kernelINS_4gemm6kernel13GemmUniversalIN4cute5tupleIJiiiiEEENS1_10collective13CollectiveMmaINS1_35MainloopSm100TmaUmmaWarpSpecializedILi8ELi2ELi4ENS5_IJNS4_1CILi1EEENSA_ILi2EEESB_EEEEENS5_IJNSA_ILi128EEENSA_ILi64EEESG_EEENS_10bfloat16_tENS5_IJlSB_lEEESI_SJ_NS4_8TiledMMAINS4_8MMA_AtomIJNS4_20SM100_MMA_F16BF16_SSISI_SI_fLi128ELi64ELNS4_4UMMA5MajorE0ELSO_0ELNSN_7ScaleInE0ELSP_0EEEEEENS4_6LayoutINS5_IJSB_SB_SB_EEENS5_IJNSA_ILi0EEESU_SU_EEEEENS5_IJNS4_10UnderscoreESX_SX_EEEEENS4_23SM90_TMA_LOAD_MULTICASTENS4_14ComposedLayoutINS4_7SwizzleILi3ELi4ELi3EEENS4_18smem_ptr_flag_bitsILi16EEENSS_INS5_IJNSA_ILi8EEESG_EEENS5_IJSG_SB_EEEEEEEvNS4_8identityENS4_13SM90_TMA_LOADES1A_vS1B_EENS_8epilogue10collective18CollectiveEpilogueINS1E_23Sm100TmaWarpSpecializedILi3ELi2ELi32ELb1ELb0EEEJSH_NS5_IJNSS_ISF_SB_EENSS_INSA_ILi32EEESB_EEEEESI_SJ_SI_SJ_NS1E_6fusion15FusionCallbacksIS1I_NS1N_17LinearCombinationISI_fSI_fLNS_15FloatRoundStyleE2EEESH_S1M_JEEENS4_5SM1004TMEM4LOAD26SM100_TMEM_LOAD_32dp32b32xES1C_NS11_INS12_ILi2ELi4ELi3EEES15_NSS_INS5_IJS16_S1K_EEENS5_IJS1K_SB_EEEEEEENS4_39AutoVectorizingCopyWithAssumedAlignmentILi128EEENS4_14SM90_TMA_STOREES21_S23_S23_EEEvvEEEEvNT_6ParamsE,(.L_x_174 - _ZN7cutlass13device_kernelINS_4gemm6kernel13GemmUniversalIN4cute5tupleIJiiiiEEENS1_10collective13CollectiveMmaINS1_35MainloopSm100TmaUmmaWarpSpecializedILi8ELi2ELi4ENS5_IJNS4_1CILi1EEENSA_ILi2EEESB_EEEEENS5_IJNSA_ILi128EEENSA_ILi64EEESG_EEENS_10bfloat16_tENS5_IJlSB_lEEESI_SJ_NS4_8TiledMMAINS4_8MMA_AtomIJNS4_20SM100_MMA_F16BF16_SSISI_SI_fLi128ELi64ELNS4_4UMMA5MajorE0ELSO_0ELNSN_7ScaleInE0ELSP_0EEEEEENS4_6LayoutINS5_IJSB_SB_SB_EEENS5_IJNSA_ILi0EEESU_SU_EEEEENS5_IJNS4_10UnderscoreESX_SX_EEEEENS4_23SM90_TMA_LOAD_MULTICASTENS4_14ComposedLayoutINS4_7SwizzleILi3ELi4ELi3EEENS4_18smem_ptr_flag_bitsILi16EEENSS_INS5_IJNSA_ILi8EEESG_EEENS5_IJSG_SB_EEEEEEEvNS4_8identityENS4_13SM90_TMA_LOADES1A_vS1B_EENS_8epilogue10collective18CollectiveEpilogueINS1E_23Sm100TmaWarpSpecializedILi3ELi2ELi32ELb1ELb0EEEJSH_NS5_IJNSS_ISF_SB_EENSS_INSA_ILi32EEESB_EEEEESI_SJ_SI_SJ_NS1E_6fusion15FusionCallbacksIS1I_NS1N_17LinearCombinationISI_fSI_fLNS_15FloatRoundStyleE2EEESH_S1M_JEEENS4_5SM1004TMEM4LOAD26SM100_TMEM_LOAD_32dp32b32xES1C_NS11_INS12_ILi2ELi4ELi3EEES15_NSS_INS5_IJS16_S1K_EEENS5_IJS1K_SB_EEEEEEENS4_39AutoVectorizingCopyWithAssumedAlignmentILi128EEENS4_14SM90_TMA_STOREES21_S23_S23_EEEvvEEEEvNT_6ParamsE)
        .other          _ZN7cutlass13device_kernelINS_4gemm6kernel13GemmUniversalIN4cute5tupleIJiiiiEEENS1_10collective13CollectiveMmaINS1_35MainloopSm100TmaUmmaWarpSpecializedILi8ELi2ELi4ENS5_IJNS4_1CILi1EEENSA_ILi2EEESB_EEEEENS5_IJNSA_ILi128EEENSA_ILi64EEESG_EEENS_10bfloat16_tENS5_IJlSB_lEEESI_SJ_NS4_8TiledMMAINS4_8MMA_AtomIJNS4_20SM100_MMA_F16BF16_SSISI_SI_fLi128ELi64ELNS4_4UMMA5MajorE0ELSO_0ELNSN_7ScaleInE0ELSP_0EEEEEENS4_6LayoutINS5_IJSB_SB_SB_EEENS5_IJNSA_ILi0EEESU_SU_EEEEENS5_IJNS4_10UnderscoreESX_SX_EEEEENS4_23SM90_TMA_LOAD_MULTICASTENS4_14ComposedLayoutINS4_7SwizzleILi3ELi4ELi3EEENS4_18smem_ptr_flag_bitsILi16EEENSS_INS5_IJNSA_ILi8EEESG_EEENS5_IJSG_SB_EEEEEEEvNS4_8identityENS4_13SM90_TMA_LOADES1A_vS1B_EENS_8epilogue10collective18CollectiveEpilogueINS1E_23Sm100TmaWarpSpecializedILi3ELi2ELi32ELb1ELb0EEEJSH_NS5_IJNSS_ISF_SB_EENSS_INSA_ILi32EEESB_EEEEESI_SJ_SI_SJ_NS1E_6fusion15FusionCallbacksIS1I_NS1N_17LinearCombinationISI_fSI_fLNS_15FloatRoundStyleE2EEESH_S1M_JEEENS4_5SM1004TMEM4LOAD26SM100_TMEM_LOAD_32dp32b32xES1C_NS11_INS12_ILi2ELi4ELi3EEES15_NSS_INS5_IJS16_S1K_EEENS5_IJS1K_SB_EEEEEEENS4_39AutoVectorizingCopyWithAssumedAlignmentILi128EEENS4_14SM90_TMA_STOREES21_S23_S23_EEEvvEEEEvNT_6ParamsE,@"STO_CUDA_ENTRY STV_DEFAULT"
_ZN7cutlass13device_kernelINS_4gemm6kernel13GemmUniversalIN4cute5tupleIJiiiiEEENS1_10collective13CollectiveMmaINS1_35MainloopSm100TmaUmmaWarpSpecializedILi8ELi2ELi4ENS5_IJNS4_1CILi1EEENSA_ILi2EEESB_EEEEENS5_IJNSA_ILi128EEENSA_ILi64EEESG_EEENS_10bfloat16_tENS5_IJlSB_lEEESI_SJ_NS4_8TiledMMAINS4_8MMA_AtomIJNS4_20SM100_MMA_F16BF16_SSISI_SI_fLi128ELi64ELNS4_4UMMA5MajorE0ELSO_0ELNSN_7ScaleInE0ELSP_0EEEEEENS4_6LayoutINS5_IJSB_SB_SB_EEENS5_IJNSA_ILi0EEESU_SU_EEEEENS5_IJNS4_10UnderscoreESX_SX_EEEEENS4_23SM90_TMA_LOAD_MULTICASTENS4_14ComposedLayoutINS4_7SwizzleILi3ELi4ELi3EEENS4_18smem_ptr_flag_bitsILi16EEENSS_INS5_IJNSA_ILi8EEESG_EEENS5_IJSG_SB_EEEEEEEvNS4_8identityENS4_13SM90_TMA_LOADES1A_vS1B_EENS_8epilogue10collective18CollectiveEpilogueINS1E_23Sm100TmaWarpSpecializedILi3ELi2ELi32ELb1ELb0EEEJSH_NS5_IJNSS_ISF_SB_EENSS_INSA_ILi32EEESB_EEEEESI_SJ_SI_SJ_NS1E_6fusion15FusionCallbacksIS1I_NS1N_17LinearCombinationISI_fSI_fLNS_15FloatRoundStyleE2EEESH_S1M_JEEENS4_5SM1004TMEM4LOAD26SM100_TMEM_LOAD_32dp32b32xES1C_NS11_INS12_ILi2ELi4ELi3EEES15_NSS_INS5_IJS16_S1K_EEENS5_IJS1K_SB_EEEEEEENS4_39AutoVectorizingCopyWithAssumedAlignmentILi128EEENS4_14SM90_TMA_STOREES21_S23_S23_EEEvvEEEEvNT_6ParamsE:
[----:B------:R-:W1:Y:S01]  /*0000*/  LDC R1, c[0x0][0x37c] ;  /* 0x0000df00ff017b82 */ /* 0x000e620000000800 */
[----:B------:R-:W2:Y:S01]  /*0010*/  S2R R91, SR_TID.X ;  /* 0x00000000005b7919 */ /* 0x000ea20000002100 */
[----:B------:R-:W3:Y:S01]  /*0020*/  LDCU.64 UR8, c[0x0][0x890] ;  /* 0x00011200ff0877ac */ /* 0x000ee20008000a00 */
[----:B------:R-:W-:Y:S02]  /*0030*/  PRMT R84, RZ, 0x7610, R84 ;  /* 0x00007610ff547816 */ /* 0x000fe40000000054 */
[----:B------:R-:W-:Y:S01]  /*0040*/  ELECT P3, URZ, PT ;  /* 0x0000000000ff782f */ /* 0x000fe20003860000 */
[----:B---3--:R-:W-:-:S04]  /*0050*/  UISETP.NE.U32.AND UP0, UPT, UR8, URZ, UPT ;  /* 0x000000ff0800728c */ /* 0x008fc8000bf05070 */
[----:B------:R-:W-:Y:S01]  /*0060*/  UISETP.NE.AND.EX UP0, UPT, UR9, URZ, UPT, UP0 ;  /* 0x000000ff0900728c */ /* 0x000fe2000bf05300 */
[----:B--2---:R-:W-:-:S05]  /*0070*/  SHF.R.U32.HI R85, RZ, 0x5, R91 ;  /* 0x00000005ff557819 */ /* 0x004fca000001165b */
[----:B------:R-:W2:Y:S02]  /*0080*/  SHFL.IDX PT, R0, R85, RZ, 0x1f ;  /* 0x00001fff55007589 */ /* 0x000ea400000e0000 */
[----:B--2---:R-:W-:Y:S01]  /*0090*/  R2UR UR22, R0 ;  /* 0x00000000001672ca */ /* 0x004fe200000e0000 */
[----:B-1----:R-:W-:-:S14]  /*00a0*/  BRA.U UP0, `(.L_x_0) ;  /* 0x0000000100307547 */ /* 0x002fdc000b800000 */
[----:B------:R-:W1:Y:S02]  /*00b0*/  LDCU.64 UR4, c[0x0][0x888] ;  /* 0x00011100ff0477ac */ /* 0x000e640008000a00 */
[----:B-1----:R-:W-:-:S04]  /*00c0*/  UISETP.NE.U32.AND UP0, UPT, UR4, URZ, UPT ;  /* 0x000000ff0400728c */ /* 0x002fc8000bf05070 */
[----:B------:R-:W-:-:S09]  /*00d0*/  UISETP.NE.AND.EX UP0, UPT, UR5, URZ, UPT, UP0 ;  /* 0x000000ff0500728c */ /* 0x000fd2000bf05300 */
[----:B------:R-:W-:Y:S05]  /*00e0*/  BRA.U !UP0, `(.L_x_1) ;  /* 0x0000000108147547 */ /* 0x000fea000b800000 */
[----:B------:R-:W1:Y:S01]  /*00f0*/  LDC.64 R2, c[0x0][0x888] ;  /* 0x00022200ff027b82 */ /* 0x000e620000000a00 */
[----:B------:R-:W1:Y:S02]  /*0100*/  LDCU.64 UR4, c[0x0][0x358] ;  /* 0x00006b00ff0477ac */ /* 0x000e640008000a00 */
[----:B-1----:R1:W5:Y:S01]  /*0110*/  LDG.E R41, desc[UR4][R2.64] ;  /* 0x0000000402297981 */ /* 0x002362000c1e1900 */
[----:B------:R-:W-:Y:S01]  /*0120*/  HFMA2 R84, -RZ, RZ, 0, 5.9604644775390625e-08 ;  /* 0x00000001ff547431 */ /* 0x000fe200000001ff */
[----:B------:R-:W-:Y:S05]  /*0130*/  BRA `(.L_x_0) ;  /* 0x00000000000c7947 */ /* 0x000fea0003800000 */
.L_x_1:
[----:B------:R-:W1:Y:S01]  /*0140*/  LDCU UR4, c[0x0][0x880] ;  /* 0x00011000ff0477ac */ /* 0x000e620008000800 */
[----:B------:R-:W-:Y:S01]  /*0150*/  HFMA2 R84, -RZ, RZ, 0, 5.9604644775390625e-08 ;  /* 0x00000001ff547431 */ /* 0x000fe200000001ff */
[----:B-1----:R-:W-:-:S07]  /*0160*/  MOV R41, UR4 ;  /* 0x0000000400297c02 */ /* 0x002fce0008000f00 */
.L_x_0:
[----:B------:R-:W2:Y:S02]  /*0170*/  LDCU.64 UR4, c[0x0][0x8b0] ;  /* 0x00011600ff0477ac */ /* 0x000ea40008000a00 */
[----:B--2---:R-:W-:-:S04]  /*0180*/  UISETP.NE.U32.AND UP0, UPT, UR4, URZ, UPT ;  /* 0x000000ff0400728c */ /* 0x004fc8000bf05070 */
[----:B------:R-:W-:-:S09]  /*0190*/  UISETP.NE.AND.EX UP0, UPT, UR5, URZ, UPT, UP0 ;  /* 0x000000ff0500728c */ /* 0x000fd2000bf05300 */
[----:B------:R-:W-:Y:S05]  /*01a0*/  BRA.U UP0, `(.L_x_2) ;  /* 0x0000000100287547 */ /* 0x000fea000b800000 */
[----:B------:R-:W2:Y:S02]  /*01b0*/  LDCU.64 UR4, c[0x0][0x8a8] ;  /* 0x00011500ff0477ac */ /* 0x000ea40008000a00 */
[----:B--2---:R-:W-:-:S04]  /*01c0*/  UISETP.NE.U32.AND UP0, UPT, UR4, URZ, UPT ;  /* 0x000000ff0400728c */ /* 0x004fc8000bf05070 */
[----:B------:R-:W-:-:S09]  /*01d0*/  UISETP.NE.AND.EX UP0, UPT, UR5, URZ, UPT, UP0 ;  /* 0x000000ff0500728c */ /* 0x000fd2000bf05300 */
[----:B------:R-:W-:Y:S05]  /*01e0*/  BRA.U !UP0, `(.L_x_3) ;  /* 0x0000000108107547 */ /* 0x000fea000b800000 */
[----:B------:R-:W2:Y:S01]  /*01f0*/  LDC.64 R38, c[0x0][0x8a8] ;  /* 0x00022a00ff267b82 */ /* 0x000ea20000000a00 */
[----:B------:R-:W2:Y:S02]  /*0200*/  LDCU.64 UR4, c[0x0][0x358] ;  /* 0x00006b00ff0477ac */ /* 0x000ea40008000a00 */
[----:B--2---:R2:W5:Y:S01]  /*0210*/  LDG.E R38, desc[UR4][R38.64] ;  /* 0x0000000426267981 */ /* 0x004562000c1e1900 */
[----:B------:R-:W-:Y:S05]  /*0220*/  BRA `(.L_x_2) ;  /* 0x0000000000087947 */ /* 0x000fea0003800000 */
.L_x_3:
[----:B------:R-:W2:Y:S02]  /*0230*/  LDCU UR4, c[0x0][0x8a0] ;  /* 0x00011400ff0477ac */ /* 0x000ea40008000800 */
[----:B--2---:R-:W-:Y:S02]  /*0240*/  MOV R38, UR4 ;  /* 0x0000000400267c02 */ /* 0x004fe40008000f00 */
.L_x_2:
[----:B------:R-:W-:Y:S01]  /*0250*/  IMAD.U32 R0, RZ, RZ, UR22 ;  /* 0x00000016ff007e24 */ /* 0x000fe2000f8e00ff */
[----:B------:R-:W-:Y:S04]  /*0260*/  BSSY.RECONVERGENT B0, `(.L_x_4) ;  /* 0x000000c000007945 */ /* 0x000fe80003800200 */
[C---:B------:R-:W-:Y:S02]  /*0270*/  ISETP.NE.OR P1, PT, R0.reuse, 0x1, !P3 ;  /* 0x000000010000780c */ /* 0x040fe40005f25670 */
[----:B------:R-:W-:-:S11]  /*0280*/  ISETP.NE.OR P0, PT, R0, 0x3, !P3 ;  /* 0x000000030000780c */ /* 0x000fd60005f05670 */
[----:B------:R-:W-:Y:S05]  /*0290*/  @P1 BRA `(.L_x_5) ;  /* 0x0000000000201947 */ /* 0x000fea0003800000 */
[----:B------:R-:W3:Y:S02]  /*02a0*/  LDCU.64 UR4, c[0x0][0x348] ;  /* 0x00006900ff0477ac */ /* 0x000ee40008000a00 */
[----:B---3--:R-:W-:Y:S02]  /*02b0*/  UIADD3 UR6, UP1, UPT, UR4, 0x80, URZ ;  /* 0x0000008004067890 */ /* 0x008fe4000ff3e0ff */
[----:B------:R-:W-:Y:S02]  /*02c0*/  UIADD3 UR4, UP0, UPT, UR4, 0x180, URZ ;  /* 0x0000018004047890 */ /* 0x000fe4000ff1e0ff */
[----:B------:R-:W-:Y:S02]  /*02d0*/  UIADD3.X UR7, UPT, UPT, URZ, UR5, URZ, UP1, !UPT ;  /* 0x00000005ff077290 */ /* 0x000fe40008ffe4ff */
[----:B------:R-:W-:-:S07]  /*02e0*/  UIADD3.X UR5, UPT, UPT, URZ, UR5, URZ, UP0, !UPT ;  /* 0x00000005ff057290 */ /* 0x000fce00087fe4ff */
[----:B------:R3:W-:Y:S02]  /*02f0*/  UTMACCTL.PF [UR6] ;  /* 0x00000000060079b9 */ /* 0x0007e40008040000 */
[----:B------:R3:W-:Y:S02]  /*0300*/  UTMACCTL.PF [UR4] ;  /* 0x00000000040079b9 */ /* 0x0007e40008040000 */
[----:B---3--:R-:W-:Y:S01]  /*0310*/  NOP ;  /* 0x0000000000007918 */ /* 0x008fe20000000000 */
.L_x_5:
[----:B------:R-:W-:Y:S05]  /*0320*/  BSYNC.RECONVERGENT B0 ;  /* 0x0000000000007941 */ /* 0x000fea0003800200 */
.L_x_4:
[----:B------:R-:W-:Y:S04]  /*0330*/  BSSY.RECONVERGENT B0, `(.L_x_6) ;  /* 0x000000a000007945 */ /* 0x000fe80003800200 */
        /* <DEDUP_REMOVED lines=9> */
.L_x_7:
[----:B------:R-:W-:Y:S05]  /*03d0*/  BSYNC.RECONVERGENT B0 ;  /* 0x0000000000007941 */ /* 0x000fea0003800200 */
.L_x_6:
[----:B------:R-:W3:Y:S01]  /*03e0*/  LDCU.64 UR4, c[0x0][0x888] ;  /* 0x00011100ff0477ac */ /* 0x000ee20008000a00 */
[----:B------:R-:W-:Y:S02]  /*03f0*/  UISETP.EQ.U32.AND UP1, UPT, UR8, URZ, UPT ;  /* 0x000000ff0800728c */ /* 0x000fe4000bf22070 */
[----:B------:R-:W-:Y:S02]  /*0400*/  UPLOP3.LUT UP3, UPT, UPT, UPT, UPT, 0x80, 0x8 ;  /* 0x000000000008789c */ /* 0x000fe40003f6f070 */
[----:B---3--:R-:W-:-:S04]  /*0410*/  UISETP.NE.U32.AND UP0, UPT, UR4, URZ, UPT ;  /* 0x000000ff0400728c */ /* 0x008fc8000bf05070 */
[----:B------:R-:W-:-:S04]  /*0420*/  UISETP.NE.AND.EX UP0, UPT, UR5, URZ, UPT, UP0 ;  /* 0x000000ff0500728c */ /* 0x000fc8000bf05300 */
[----:B------:R-:W-:-:S04]  /*0430*/  UISETP.EQ.OR.EX UP2, UPT, UR9, URZ, !UP0, UP1 ;  /* 0x000000ff0900728c */ /* 0x000fc8000c742710 */
[----:B------:R-:W-:-:S06]  /*0440*/  UP2UR UR4, UPR, URZ, 0x4 ;  /* 0x00000004ff047883 */ /* 0x000fcc0008000000 */
[----:B------:R-:W-:Y:S01]  /*0450*/  MOV R88, UR4 ;  /* 0x0000000400587c02 */ /* 0x000fe20008000f00 */
[----:B------:R-:W-:Y:S06]  /*0460*/  BRA.U !UP2, `(.L_x_8) ;  /* 0x000000010a207547 */ /* 0x000fec000b800000 */
[----:B------:R-:W-:Y:S01]  /*0470*/  UISETP.NE.U32.AND UP1, UPT, UR8, URZ, UPT ;  /* 0x000000ff0800728c */ /* 0x000fe2000bf25070 */
[----:B-----5:R-:W-:Y:S01]  /*0480*/  FSETP.NEU.AND P0, PT, R41, RZ, PT ;  /* 0x000000ff2900720b */ /* 0x020fe20003f0d000 */
[----:B------:R-:W-:Y:S02]  /*0490*/  USEL UR4, URZ, 0xffffffff, UP0 ;  /* 0xffffffffff047887 */ /* 0x000fe40008000000 */
[----:B------:R-:W-:-:S10]  /*04a0*/  UISETP.NE.AND.EX UP1, UPT, UR9, URZ, UPT, UP1 ;  /* 0x000000ff0900728c */ /* 0x000fd4000bf25310 */
[----:B------:R-:W-:Y:S01]  /*04b0*/  VOTEU.ANY UP0, P0 ;  /* 0x0000000000ff7886 */ /* 0x000fe20000000100 */
[----:B------:R-:W-:-:S04]  /*04c0*/  @!UP1 USEL UR4, URZ, 0xffffffff, UP0 ;  /* 0xffffffffff049887 */ /* 0x000fc80008000000 */
[----:B------:R-:W-:-:S04]  /*04d0*/  ULOP3.LUT UR4, UR4, 0x1, URZ, 0xc0, !UPT ;  /* 0x0000000104047892 */ /* 0x000fc8000f8ec0ff */
[----:B------:R-:W-:-:S11]  /*04e0*/  UISETP.NE.U32.AND UP3, UPT, UR4, 0x1, UPT ;  /* 0x000000010400788c */ /* 0x000fd6000bf65070 */
.L_x_8:
[----:B-1----:R-:W1:Y:S01]  /*04f0*/  SHFL.IDX PT, R2, R85, RZ, 0x1f ;  /* 0x00001fff55027589 */ /* 0x002e6200000e0000 */
[----:B------:R-:W-:-:S04]  /*0500*/  UISETP.NE.AND UP0, UPT, UR22, 0x2, UPT ;  /* 0x000000021600788c */ /* 0x000fc8000bf05270 */
[----:B------:R-:W-:Y:S01]  /*0510*/  USEL UR37, URZ, 0x1, UP0 ;  /* 0x00000001ff257887 */ /* 0x000fe20008000000 */
[----:B-1----:R-:W-:-:S13]  /*0520*/  ISETP.NE.AND P0, PT, R2, RZ, PT ;  /* 0x000000ff0200720c */ /* 0x002fda0003f05270 */
[----:B------:R-:W-:Y:S05]  /*0530*/  @P0 BRA `(.L_x_9) ;  /* 0x0000000000840947 */ /* 0x000fea0003800000 */
[----:B------:R-:W-:Y:S01]  /*0540*/  ELECT P0, URZ, PT ;  /* 0x0000000000ff782f */ /* 0x000fe20003800000 */
[----:B------:R-:W-:-:S12]  /*0550*/  BSSY.RECONVERGENT B0, `(.L_x_9) ;  /* 0x000001f000007945 */ /* 0x000fd80003800200 */
[----:B------:R-:W-:Y:S05]  /*0560*/  @!P0 BRA `(.L_x_10) ;  /* 0x0000000000748947 */ /* 0x000fea0003800000 */
[----:B------:R-:W1:Y:S01]  /*0570*/  S2UR UR4, SR_CgaCtaId ;  /* 0x00000000000479c3 */ /* 0x000e620000008800 */
[----:B------:R-:W-:Y:S01]  /*0580*/  UMOV UR5, 0x400 ;  /* 0x0000040000057882 */ /* 0x000fe20000000000 */
[----:B------:R-:W-:Y:S01]  /*0590*/  UMOV UR8, 0x1 ;  /* 0x0000000100087882 */ /* 0x000fe20000000000 */
[----:B------:R-:W-:Y:S01]  /*05a0*/  UMOV UR6, 0x2 ;  /* 0x0000000200067882 */ /* 0x000fe20000000000 */
[----:B------:R-:W-:-:S04]  /*05b0*/  UIADD3 UR8, UPT, UPT, -UR8, 0x100000, URZ ;  /* 0x0010000008087890 */ /* 0x000fc8000fffe1ff */
[----:B------:R-:W-:Y:S02]  /*05c0*/  USHF.L.U32 UR9, UR8, 0xb, URZ ;  /* 0x0000000b08097899 */ /* 0x000fe400080006ff */
[----:B------:R-:W-:Y:S02]  /*05d0*/  USHF.L.U32 UR8, UR8, 0x1, URZ ;  /* 0x0000000108087899 */ /* 0x000fe400080006ff */
[----:B------:R-:W-:-:S04]  /*05e0*/  UIADD3 UR6, UPT, UPT, -UR6, 0x100000, URZ ;  /* 0x0010000006067890 */ /* 0x000fc8000fffe1ff */
[----:B------:R-:W-:Y:S02]  /*05f0*/  USHF.L.U32 UR7, UR6, 0xb, URZ ;  /* 0x0000000b06077899 */ /* 0x000fe400080006ff */
[----:B------:R-:W-:Y:S02]  /*0600*/  USHF.L.U32 UR6, UR6, 0x1, URZ ;  /* 0x0000000106067899 */ /* 0x000fe400080006ff */
[----:B-1----:R-:W-:Y:S01]  /*0610*/  ULEA UR4, UR4, UR5, 0x18 ;  /* 0x0000000504047291 */ /* 0x002fe2000f8ec0ff */
[----:B------:R-:W1:Y:S11]  /*0620*/  FENCE.VIEW.ASYNC.S ;  /* 0x00000000000073c6 */ /* 0x000e760000000000 */
[----:B-1----:R1:W3:Y:S01]  /*0630*/  SYNCS.EXCH.64 URZ, [UR4], UR8 ;  /* 0x0000000804ff75b2 */ /* 0x0022e20008000100 */
[----:B------:R1:W4:Y:S01]  /*0640*/  SYNCS.EXCH.64 URZ, [UR4+0x40], UR6 ;  /* 0x0000400604ff75b2 */ /* 0x0003220008000100 */
[----:B------:R1:W1:Y:S01]  /*0650*/  SYNCS.EXCH.64 URZ, [UR4+0x8], UR8 ;  /* 0x0000080804ff75b2 */ /* 0x0002620008000100 */
        /* <DEDUP_REMOVED lines=13> */
[----:B------:R-:W-:Y:S01]  /*0730*/  NOP ;  /* 0x0000000000007918 */ /* 0x000fe20000000000 */
.L_x_10:
[----:B-1----:R-:W-:Y:S05]  /*0740*/  BSYNC.RECONVERGENT B0 ;  /* 0x0000000000007941 */ /* 0x002fea0003800200 */
.L_x_9:
[----:B------:R-:W1:Y:S01]  /*0750*/  SHFL.IDX PT, R2, R85, RZ, 0x1f ;  /* 0x00001fff55027589 */ /* 0x000e6200000e0000 */
[----:B------:R-:W-:Y:S01]  /*0760*/  NOP ;  /* 0x0000000000007918 */ /* 0x000fe20000000000 */
[----:B-1----:R-:W-:-:S13]  /*0770*/  ISETP.NE.AND P0, PT, R2, 0x1, PT ;  /* 0x000000010200780c */ /* 0x002fda0003f05270 */
[----:B------:R-:W-:Y:S05]  /*0780*/  @P0 BRA `(.L_x_11) ;  /* 0x0000000000500947 */ /* 0x000fea0003800000 */
        /* <DEDUP_REMOVED lines=9> */
[----:B------:R-:W-:Y:S01]  /*0820*/  USHF.L.U32 UR6, UR6, 0x1, URZ ;  /* 0x0000000106067899 */ /* 0x000fe200080006ff */
[----:B------:R-:W-:Y:S01]  /*0830*/  ELECT P0, URZ, PT ;  /* 0x0000000000ff782f */ /* 0x000fe20003800000 */
[----:B-1----:R-:W-:Y:S01]  /*0840*/  ULEA UR4, UR4, UR5, 0x18 ;  /* 0x0000000504047291 */ /* 0x002fe2000f8ec0ff */
[----:B------:R-:W1:Y:S11]  /*0850*/  FENCE.VIEW.ASYNC.S ;  /* 0x00000000000073c6 */ /* 0x000e760000000000 */
[----:B-1----:R1:W1:Y:S01]  /*0860*/  SYNCS.EXCH.64 URZ, [UR4+0x80], UR8 ;  /* 0x0000800804ff75b2 */ /* 0x0022620008000100 */
[----:B------:R1:W1:Y:S01]  /*0870*/  SYNCS.EXCH.64 URZ, [UR4+0x98], UR6 ;  /* 0x0000980604ff75b2 */ /* 0x0002620008000100 */
[----:B------:R1:W1:Y:S01]  /*0880*/  SYNCS.EXCH.64 URZ, [UR4+0x88], UR8 ;  /* 0x0000880804ff75b2 */ /* 0x0002620008000100 */
[----:B------:R1:W1:Y:S01]  /*0890*/  SYNCS.EXCH.64 URZ, [UR4+0xa0], UR6 ;  /* 0x0000a00604ff75b2 */ /* 0x0002620008000100 */
[----:B------:R1:W1:Y:S01]  /*08a0*/  SYNCS.EXCH.64 URZ, [UR4+0x90], UR8 ;  /* 0x0000900804ff75b2 */ /* 0x0002620008000100 */
[----:B------:R1:W1:Y:S01]  /*08b0*/  SYNCS.EXCH.64 URZ, [UR4+0xa8], UR6 ;  /* 0x0000a80604ff75b2 */ /* 0x0002620008000100 */
[----:B------:R-:W-:Y:S01]  /*08c0*/  NOP ;  /* 0x0000000000007918 */ /* 0x000fe20000000000 */
.L_x_11:
[----:B------:R-:W2:Y:S01]  /*08d0*/  SHFL.IDX PT, R2, R85, RZ, 0x1f ;  /* 0x00001fff55027589 */ /* 0x000ea200000e0000 */
[----:B------:R-:W-:Y:S01]  /*08e0*/  NOP ;  /* 0x0000000000007918 */ /* 0x000fe20000000000 */
[----:B--2---:R-:W-:-:S13]  /*08f0*/  ISETP.NE.AND P0, PT, R2, 0x3, PT ;  /* 0x000000030200780c */ /* 0x004fda0003f05270 */
[----:B------:R-:W-:Y:S05]  /*0900*/  @P0 BRA `(.L_x_12) ;  /* 0x0000000000300947 */ /* 0x000fea0003800000 */
[----:B-1----:R-:W1:Y:S01]  /*0910*/  S2UR UR6, SR_CgaCtaId ;  /* 0x00000000000679c3 */ /* 0x002e620000008800 */
[----:B------:R-:W-:Y:S01]  /*0920*/  UMOV UR4, 0x400 ;  /* 0x0000040000047882 */ /* 0x000fe20000000000 */
[----:B------:R-:W-:Y:S01]  /*0930*/  UMOV UR5, 0x20 ;  /* 0x0000002000057882 */ /* 0x000fe20000000000 */
[----:B------:R-:W-:Y:S01]  /*0940*/  ELECT P0, URZ, PT ;  /* 0x0000000000ff782f */ /* 0x000fe20003800000 */
[----:B-1----:R-:W-:Y:S02]  /*0950*/  ULEA UR6, UR6, UR4, 0x18 ;  /* 0x0000000406067291 */ /* 0x002fe4000f8ec0ff */
[----:B------:R-:W-:-:S04]  /*0960*/  UIADD3 UR4, UPT, UPT, -UR5, 0x100000, URZ ;  /* 0x0010000005047890 */ /* 0x000fc8000fffe1ff */
[----:B------:R-:W-:Y:S02]  /*0970*/  USHF.L.U32 UR5, UR4, 0xb, URZ ;  /* 0x0000000b04057899 */ /* 0x000fe400080006ff */
[----:B------:R-:W-:Y:S01]  /*0980*/  USHF.L.U32 UR4, UR4, 0x1, URZ ;  /* 0x0000000104047899 */ /* 0x000fe200080006ff */
[----:B------:R-:W1:Y:S11]  /*0990*/  FENCE.VIEW.ASYNC.S ;  /* 0x00000000000073c6 */ /* 0x000e760000000000 */
[----:B-1----:R2:W1:Y:S01]  /*09a0*/  SYNCS.EXCH.64 URZ, [UR6+0xb0], UR4 ;  /* 0x0000b00406ff75b2 */ /* 0x0024620008000100 */
[----:B------:R2:W1:Y:S02]  /*09b0*/  SYNCS.EXCH.64 URZ, [UR6+0xb8], UR4 ;  /* 0x0000b80406ff75b2 */ /* 0x0004640008000100 */
[----:B--2---:R-:W-:Y:S01]  /*09c0*/  NOP ;  /* 0x0000000000007918 */ /* 0x004fe20000000000 */
.L_x_12:
[----:B------:R-:W2:Y:S01]  /*09d0*/  SHFL.IDX PT, R2, R85, RZ, 0x1f ;  /* 0x00001fff55027589 */ /* 0x000ea200000e0000 */
[----:B------:R-:W-:Y:S01]  /*09e0*/  NOP ;  /* 0x0000000000007918 */ /* 0x000fe20000000000 */
[----:B--2---:R-:W-:-:S13]  /*09f0*/  ISETP.NE.AND P0, PT, R2, 0x4, PT ;  /* 0x000000040200780c */ /* 0x004fda0003f05270 */
[----:B------:R-:W-:Y:S05]  /*0a00*/  @P0 BRA `(.L_x_13) ;  /* 0x00000000004c0947 */ /* 0x000fea0003800000 */
[----:B-1----:R-:W1:Y:S01]  /*0a10*/  S2UR UR6, SR_CgaCtaId ;  /* 0x00000000000679c3 */ /* 0x002e620000008800 */
[----:B------:R-:W-:Y:S01]  /*0a20*/  UMOV UR4, 0x1e0 ;  /* 0x000001e000047882 */ /* 0x000fe20000000000 */
[----:B------:R-:W-:Y:S01]  /*0a30*/  UMOV UR5, 0x400 ;  /* 0x0000040000057882 */ /* 0x000fe20000000000 */
[----:B------:R-:W-:Y:S01]  /*0a40*/  USEL UR4, UR4, 0x1a0, UP3 ;  /* 0x000001a004047887 */ /* 0x000fe20009800000 */
[----:B------:R-:W-:Y:S01]  /*0a50*/  UMOV UR8, 0x1 ;  /* 0x0000000100087882 */ /* 0x000fe20000000000 */
[----:B------:R-:W-:Y:S01]  /*0a60*/  ELECT P0, URZ, PT ;  /* 0x0000000000ff782f */ /* 0x000fe20003800000 */
[----:B------:R-:W-:-:S04]  /*0a70*/  UIADD3 UR8, UPT, UPT, -UR8, 0x100000, URZ ;  /* 0x0010000008087890 */ /* 0x000fc8000fffe1ff */
[----:B------:R-:W-:Y:S02]  /*0a80*/  USHF.L.U32 UR9, UR8, 0xb, URZ ;  /* 0x0000000b08097899 */ /* 0x000fe400080006ff */
[----:B------:R-:W-:Y:S02]  /*0a90*/  USHF.L.U32 UR8, UR8, 0x1, URZ ;  /* 0x0000000108087899 */ /* 0x000fe400080006ff */
[----:B-1----:R-:W-:Y:S02]  /*0aa0*/  ULEA UR6, UR6, UR5, 0x18 ;  /* 0x0000000506067291 */ /* 0x002fe4000f8ec0ff */
[----:B------:R-:W-:-:S04]  /*0ab0*/  UIADD3 UR4, UPT, UPT, -UR4, 0x100000, URZ ;  /* 0x0010000004047890 */ /* 0x000fc8000fffe1ff */
[----:B------:R-:W-:Y:S02]  /*0ac0*/  USHF.L.U32 UR5, UR4, 0xb, URZ ;  /* 0x0000000b04057899 */ /* 0x000fe400080006ff */
[----:B------:R-:W-:Y:S01]  /*0ad0*/  USHF.L.U32 UR4, UR4, 0x1, URZ ;  /* 0x0000000104047899 */ /* 0x000fe200080006ff */
[----:B------:R-:W1:Y:S03]  /*0ae0*/  FENCE.VIEW.ASYNC.S ;  /* 0x00000000000073c6 */ /* 0x000e660000000000 */
[----:B-1----:R2:W1:Y:S08]  /*0af0*/  SYNCS.EXCH.64 URZ, [UR6+0xc0], UR8 ;  /* 0x0000c00806ff75b2 */ /* 0x0024700008000100 */
[----:B------:R2:W1:Y:S01]  /*0b00*/  SYNCS.EXCH.64 URZ, [UR6+0xd0], UR4 ;  /* 0x0000d00406ff75b2 */ /* 0x0004620008000100 */
[----:B------:R2:W1:Y:S01]  /*0b10*/  SYNCS.EXCH.64 URZ, [UR6+0xc8], UR8 ;  /* 0x0000c80806ff75b2 */ /* 0x0004620008000100 */
[----:B------:R2:W1:Y:S02]  /*0b20*/  SYNCS.EXCH.64 URZ, [UR6+0xd8], UR4 ;  /* 0x0000d80406ff75b2 */ /* 0x0004640008000100 */
[----:B--2---:R-:W-:Y:S01]  /*0b30*/  NOP ;  /* 0x0000000000007918 */ /* 0x004fe20000000000 */
.L_x_13:
[----:B------:R-:W2:Y:S01]  /*0b40*/  SHFL.IDX PT, R2, R85, RZ, 0x1f ;  /* 0x00001fff55027589 */ /* 0x000ea200000e0000 */
[----:B------:R-:W-:Y:S01]  /*0b50*/  NOP ;  /* 0x0000000000007918 */ /* 0x000fe20000000000 */
[----:B--2---:R-:W-:-:S13]  /*0b60*/  ISETP.NE.AND P0, PT, R2, 0x5, PT ;  /* 0x000000050200780c */ /* 0x004fda0003f05270 */
[----:B------:R-:W-:Y:S05]  /*0b70*/  @P0 BRA `(.L_x_14) ;  /* 0x0000000000580947 */ /* 0x000fea0003800000 */
[----:B-1----:R-:W1:Y:S01]  /*0b80*/  S2UR UR4, SR_CgaCtaId ;  /* 0x00000000000479c3 */ /* 0x002e620000008800 */
        /* <DEDUP_REMOVED lines=18> */
[----:B------:R2:W1:Y:S01]  /*0cb0*/  SYNCS.EXCH.64 URZ, [UR4+0xf8], UR8 ;  /* 0x0000f80804ff75b2 */ /* 0x0004620008000100 */
[----:B------:R2:W1:Y:S02]  /*0cc0*/  SYNCS.EXCH.64 URZ, [UR4+0x118], UR6 ;  /* 0x0001180604ff75b2 */ /* 0x0004640008000100 */
[----:B--2---:R-:W-:Y:S01]  /*0cd0*/  NOP ;  /* 0x0000000000007918 */ /* 0x004fe20000000000 */
.L_x_14:
[----:B------:R-:W2:Y:S01]  /*0ce0*/  SHFL.IDX PT, R2, R85, RZ, 0x1f ;  /* 0x00001fff55027589 */ /* 0x000ea200000e0000 */
[----:B------:R-:W-:Y:S01]  /*0cf0*/  NOP ;  /* 0x0000000000007918 */ /* 0x000fe20000000000 */
[----:B--2---:R-:W-:-:S13]  /*0d00*/  ISETP.NE.AND P0, PT, R2, 0x3, PT ;  /* 0x000000030200780c */ /* 0x004fda0003f05270 */
[----:B------:R-:W-:Y:S05]  /*0d10*/  @P0 BRA `(.L_x_15) ;  /* 0x0000000000380947 */ /* 0x000fea0003800000 */
[----:B------:R-:W2:Y:S01]  /*0d20*/  S2UR UR5, SR_CgaCtaId ;  /* 0x00000000000579c3 */ /* 0x000ea20000008800 */
[----:B-1----:R-:W-:Y:S01]  /*0d30*/  UMOV UR4, 0x400 ;  /* 0x0000040000047882 */ /* 0x002fe20000000000 */
[----:B------:R-:W-:Y:S01]  /*0d40*/  UMOV UR6, 0x20 ;  /* 0x0000002000067882 */ /* 0x000fe20000000000 */
[----:B------:R-:W-:Y:S01]  /*0d50*/  ELECT P0, URZ, PT ;  /* 0x0000000000ff782f */ /* 0x000fe20003800000 */
[----:B------:R-:W-:-:S04]  /*0d60*/  UIADD3 UR6, UPT, UPT, -UR6, 0x100000, URZ ;  /* 0x0010000006067890 */ /* 0x000fc8000fffe1ff */
[----:B------:R-:W-:Y:S02]  /*0d70*/  USHF.L.U32 UR7, UR6, 0xb, URZ ;  /* 0x0000000b06077899 */ /* 0x000fe400080006ff */
[----:B------:R-:W-:Y:S02]  /*0d80*/  USHF.L.U32 UR6, UR6, 0x1, URZ ;  /* 0x0000000106067899 */ /* 0x000fe400080006ff */
[----:B--2---:R-:W-:Y:S01]  /*0d90*/  ULEA UR4, UR5, UR4, 0x18 ;  /* 0x0000000405047291 */ /* 0x004fe2000f8ec0ff */
[----:B------:R-:W1:Y:S11]  /*0da0*/  FENCE.VIEW.ASYNC.S ;  /* 0x00000000000073c6 */ /* 0x000e760000000000 */
[----:B-1----:R2:W1:Y:S01]  /*0db0*/  SYNCS.EXCH.64 URZ, [UR4+0x120], UR6 ;  /* 0x0001200604ff75b2 */ /* 0x0024620008000100 */
[----:B------:R2:W1:Y:S01]  /*0dc0*/  SYNCS.EXCH.64 URZ, [UR4+0x130], UR6 ;  /* 0x0001300604ff75b2 */ /* 0x0004620008000100 */
[----:B------:R2:W1:Y:S01]  /*0dd0*/  SYNCS.EXCH.64 URZ, [UR4+0x128], UR6 ;  /* 0x0001280604ff75b2 */ /* 0x0004620008000100 */
[----:B------:R2:W1:Y:S02]  /*0de0*/  SYNCS.EXCH.64 URZ, [UR4+0x138], UR6 ;  /* 0x0001380604ff75b2 */ /* 0x0004640008000100 */
[----:B--2---:R-:W-:Y:S01]  /*0df0*/  NOP ;  /* 0x0000000000007918 */ /* 0x004fe20000000000 */
.L_x_15:
[----:B-1----:R-:W1:Y:S01]  /*0e00*/  LDCU UR4, c[0x0][0x36c] ;  /* 0x00006d80ff0477ac */ /* 0x002e620008000800 */
[----:B------:R-:W-:Y:S01]  /*0e10*/  ISETP.NE.OR P3, PT, R0, 0x2, !P3 ;  /* 0x000000020000780c */ /* 0x000fe20005f65670 */
[----:B------:R-:W-:Y:S01]  /*0e20*/  NOP ;  /* 0x0000000000007918 */ /* 0x000fe20000000000 */
[----:B------:R-:W-:Y:S01]  /*0e30*/  LOP3.LUT R0, R91, 0x1f, RZ, 0xc0, !PT ;  /* 0x0000001f5b007812 */ /* 0x000fe200078ec0ff */
[----:B------:R-:W-:Y:S02]  /*0e40*/  UISETP.NE.AND UP4, UPT, UR22, URZ, UPT ;  /* 0x000000ff1600728c */ /* 0x000fe4000bf85270 */
[----:B-1----:R-:W-:-:S09]  /*0e50*/  UISETP.EQ.U32.AND UP5, UPT, UR4, 0x1, UPT ;  /* 0x000000010400788c */ /* 0x002fd2000bfa2070 */
[----:B------:R-:W-:Y:S05]  /*0e60*/  BRA.U !UP5, `(.L_x_16) ;  /* 0x000000010d087547 */ /* 0x000fea000b800000 */
[----:B---34-:R-:W-:Y:S01]  /*0e70*/  UCGABAR_ARV ;  /* 0x00000000000079c7 */ /* 0x018fe20008000000 */
[----:B------:R-:W-:Y:S05]  /*0e80*/  BRA `(.L_x_17) ;  /* 0x0000000000047947 */ /* 0x000fea0003800000 */
.L_x_16:
[----:B---34-:R-:W-:Y:S01]  /*0e90*/  NOP ;  /* 0x0000000000007918 */ /* 0x018fe20000000000 */
.L_x_17:
[----:B------:R-:W1:Y:S01]  /*0ea0*/  S2UR UR7, SR_CTAID.X ;  /* 0x00000000000779c3 */ /* 0x000e620000002500 */
[----:B------:R-:W-:-:S05]  /*0eb0*/  CS2R.32 R87, SR_CgaSize ;  /* 0x0000000000577805 */ /* 0x000fca0000008a00 */
[----:B------:R-:W-:-:S05]  /*0ec0*/  IMAD R87, R87, -0xa0, RZ ;  /* 0xffffff6057577824 */ /* 0x000fca00078e02ff */
[----:B------:R-:W-:-:S14]  /*0ed0*/  R2UR UR5, R87 ;  /* 0x00000000570572ca */ /* 0x000fdc00000e0000 */
[----:B------:R-:W2:Y:S01]  /*0ee0*/  LDCU UR5, c[0x0][UR5+0x2b0] ;  /* 0x00005600050577ac */ /* 0x000ea20008000800 */
[----:B------:R-:W-:-:S05]  /*0ef0*/  CS2R.32 R87, SR_CgaSize ;  /* 0x0000000000577805 */ /* 0x000fca0000008a00 */
[----:B------:R-:W-:-:S05]  /*0f00*/  IMAD R87, R87, -0xa0, RZ ;  /* 0xffffff6057577824 */ /* 0x000fca00078e02ff */
[----:B------:R-:W-:-:S14]  /*0f10*/  R2UR UR4, R87 ;  /* 0x00000000570472ca */ /* 0x000fdc00000e0000 */
[----:B------:R-:W3:Y:S01]  /*0f20*/  LDCU UR4, c[0x0][UR4+0x2b4] ;  /* 0x00005680040477ac */ /* 0x000ee20008000800 */
[----:B------:R-:W4:Y:S01]  /*0f30*/  S2UR UR8, SR_CTAID.Y ;  /* 0x00000000000879c3 */ /* 0x000f220000002600 */
[----:B------:R-:W-:-:S05]  /*0f40*/  CS2R.32 R87, SR_CgaSize ;  /* 0x0000000000577805 */ /* 0x000fca0000008a00 */
[----:B------:R-:W-:-:S05]  /*0f50*/  IMAD R87, R87, -0xa0, RZ ;  /* 0xffffff6057577824 */ /* 0x000fca00078e02ff */
[----:B------:R-:W-:-:S14]  /*0f60*/  R2UR UR9, R87 ;  /* 0x00000000570972ca */ /* 0x000fdc00000e0000 */
[----:B------:R-:W3:Y:S01]  /*0f70*/  LDCU UR9, c[0x0][UR9+0x2a0] ;  /* 0x00005400090977ac */ /* 0x000ee20008000800 */
[----:B------:R-:W-:-:S05]  /*0f80*/  CS2R.32 R87, SR_CgaSize ;  /* 0x0000000000577805 */ /* 0x000fca0000008a00 */
[----:B------:R-:W-:-:S05]  /*0f90*/  IMAD R87, R87, -0xa0, RZ ;  /* 0xffffff6057577824 */ /* 0x000fca00078e02ff */
[----:B------:R-:W-:-:S14]  /*0fa0*/  R2UR UR10, R87 ;  /* 0x00000000570a72ca */ /* 0x000fdc00000e0000 */
[----:B------:R-:W3:Y:S01]  /*0fb0*/  LDCU UR10, c[0x0][UR10+0x2a4] ;  /* 0x000054800a0a77ac */ /* 0x000ee20008000800 */
[----:B------:R-:W3:Y:S01]  /*0fc0*/  S2UR UR11, SR_CgaCtaId ;  /* 0x00000000000b79c3 */ /* 0x000ee20000008800 */
[----:B------:R-:W3:Y:S01]  /*0fd0*/  LDCU UR23, c[0x0][0xb24] ;  /* 0x00016480ff1777ac */ /* 0x000ee20008000800 */
[----:B------:R-:W3:Y:S01]  /*0fe0*/  LDCU UR40, c[0x0][0xb24] ;  /* 0x00016480ff2877ac */ /* 0x000ee20008000800 */
[----:B-1----:R-:W-:-:S05]  /*0ff0*/  I2FP.F32.U32 R3, UR7 ;  /* 0x0000000700037c45 */ /* 0x002fca0008201000 */
[----:B------:R-:W1:Y:S01]  /*1000*/  S2UR UR36, SR_CTAID.Z ;  /* 0x00000000002479c3 */ /* 0x000e620000002700 */
[----:B------:R-:W1:Y:S01]  /*1010*/  LDCU UR26, c[0x0][0xb30] ;  /* 0x00016600ff1a77ac */ /* 0x000e620008000800 */
[----:B--2---:R-:W-:Y:S01]  /*1020*/  FMUL R3, R3, UR5 ;  /* 0x0000000503037c20 */ /* 0x004fe20008400000 */
[----:B------:R-:W-:Y:S01]  /*1030*/  UMOV UR25, UR7 ;  /* 0x0000000700197c82 */ /* 0x000fe20008000000 */
[----:B----4-:R-:W-:Y:S01]  /*1040*/  I2FP.F32.U32 R2, UR8 ;  /* 0x0000000800027c45 */ /* 0x010fe20008201000 */
[----:B------:R-:W-:-:S03]  /*1050*/  UMOV UR30, UR8 ;  /* 0x00000008001e7c82 */ /* 0x000fc60008000000 */
[----:B------:R-:W2:Y:S01]  /*1060*/  F2I.U32.TRUNC.NTZ R3, R3 ;  /* 0x0000000300037305 */ /* 0x000ea2000020f000 */
[----:B---3--:R-:W-:Y:S01]  /*1070*/  UISETP.GE.AND UP2, UPT, UR23, 0x1, UPT ;  /* 0x000000011700788c */ /* 0x008fe2000bf46270 */
[----:B------:R-:W-:Y:S01]  /*1080*/  FMUL R2, R2, UR4 ;  /* 0x0000000402027c20 */ /* 0x000fe20008400000 */
[----:B------:R-:W-:-:S05]  /*1090*/  USHF.L.U32 UR28, UR11, 0xc, URZ ;  /* 0x0000000c0b1c7899 */ /* 0x000fca00080006ff */
[----:B------:R-:W3:Y:S01]  /*10a0*/  F2I.U32.TRUNC.NTZ R2, R2 ;  /* 0x0000000200027305 */ /* 0x000ee2000020f000 */
[----:B--2---:R-:W-:Y:S02]  /*10b0*/  R2UR UR4, R3 ;  /* 0x00000000030472ca */ /* 0x004fe400000e0000 */
[----:B---3--:R-:W-:Y:S02]  /*10c0*/  R2UR UR6, R2 ;  /* 0x00000000020672ca */ /* 0x008fe400000e0000 */
[----:B------:R-:W-:-:S09]  /*10d0*/  PRMT R2, RZ, 0x7610, R2 ;  /* 0x00007610ff027816 */ /* 0x000fd20000000002 */
[----:B------:R-:W-:-:S04]  /*10e0*/  UIADD3 UR5, UPT, UPT, -UR4, URZ, URZ ;  /* 0x000000ff04057290 */ /* 0x000fc8000fffe1ff */
[----:B------:R-:W-:Y:S02]  /*10f0*/  UIMAD UR5, UR9, UR5, UR7 ;  /* 0x00000005090572a4 */ /* 0x000fe4000f8e0207 */
[----:B------:R-:W-:-:S04]  /*1100*/  UIADD3 UR4, UPT, UPT, -UR6, URZ, URZ ;  /* 0x000000ff06047290 */ /* 0x000fc8000fffe1ff */
[----:B------:R-:W-:Y:S01]  /*1110*/  IMAD.U32 R87, RZ, RZ, UR5 ;  /* 0x00000005ff577e24 */ /* 0x000fe2000f8e00ff */
[----:B------:R-:W-:-:S06]  /*1120*/  UIMAD UR4, UR10, UR4, UR8 ;  /* 0x000000040a0472a4 */ /* 0x000fcc000f8e0208 */
[----:B------:R-:W-:Y:S01]  /*1130*/  IMAD.U32 R86, RZ, RZ, UR4 ;  /* 0x00000004ff567e24 */ /* 0x000fe2000f8e00ff */
[----:B-1----:R-:W-:Y:S06]  /*1140*/  BRA.U UP4, `(.L_x_18) ;  /* 0x00000001042c7547 */ /* 0x002fec000b800000 */
[----:B------:R-:W-:Y:S02]  /*1150*/  R2UR UR5, R86 ;  /* 0x00000000560572ca */ /* 0x000fe400000e0000 */
[----:B------:R-:W-:-:S11]  /*1160*/  R2UR UR4, R87 ;  /* 0x00000000570472ca */ /* 0x000fd600000e0000 */
[----:B------:R-:W-:Y:S02]  /*1170*/  UISETP.NE.AND UP0, UPT, UR5, URZ, UPT ;  /* 0x000000ff0500728c */ /* 0x000fe4000bf05270 */
[----:B------:R-:W-:Y:S02]  /*1180*/  UISETP.NE.AND UP1, UPT, UR5, 0x1, UPT ;  /* 0x000000010500788c */ /* 0x000fe4000bf25270 */
[----:B------:R-:W-:-:S04]  /*1190*/  UISETP.EQ.OR UP0, UPT, UR4, URZ, !UP0 ;  /* 0x000000ff0400728c */ /* 0x000fc8000c702670 */
[----:B------:R-:W-:Y:S02]  /*11a0*/  USEL UR5, URZ, 0x1, !UP0 ;  /* 0x00000001ff057887 */ /* 0x000fe4000c000000 */
[----:B------:R-:W-:Y:S02]  /*11b0*/  UISETP.NE.AND UP0, UPT, UR4, URZ, UPT ;  /* 0x000000ff0400728c */ /* 0x000fe4000bf05270 */
[----:B------:R-:W-:-:S04]  /*11c0*/  USEL UR4, URZ, 0x2, UP1 ;  /* 0x00000002ff047887 */ /* 0x000fc80008800000 */
[----:B------:R-:W-:-:S04]  /*11d0*/  USEL UR4, UR4, 0x2, UP0 ;  /* 0x0000000204047887 */ /* 0x000fc80008000000 */
[----:B------:R-:W-:-:S06]  /*11e0*/  UIADD3 UR4, UPT, UPT, UR5, UR4, URZ ;  /* 0x0000000405047290 */ /* 0x000fcc000fffe0ff */
[----:B------:R-:W-:Y:S02]  /*11f0*/  IMAD.U32 R2, RZ, RZ, UR4 ;  /* 0x00000004ff027e24 */ /* 0x000fe4000f8e00ff */
.L_x_18:
[----:B------:R-:W-:Y:S05]  /*1200*/  BRA.U !UP2, `(.L_x_19) ;  /* 0x000000010ad47547 */ /* 0x000fea000b800000 */
[----:B------:R-:W1:Y:S01]  /*1210*/  LDCU.128 UR12, c[0x0][0xb10] ;  /* 0x00016200ff0c77ac */ /* 0x000e620008000c00 */
[----:B------:R-:W2:Y:S01]  /*1220*/  LDCU UR6, c[0x0][0x370] ;  /* 0x00006e00ff0677ac */ /* 0x000ea20008000800 */
[----:B------:R-:W3:Y:S01]  /*1230*/  LDCU UR5, c[0x0][0x374] ;  /* 0x00006e80ff0577ac */ /* 0x000ee20008000800 */
[----:B------:R-:W4:Y:S01]  /*1240*/  LDCU UR24, c[0x0][0xb0c] ;  /* 0x00016180ff1877ac */ /* 0x000f220008000800 */
[----:B------:R-:W4:Y:S01]  /*1250*/  LDCU UR4, c[0x0][0xb20] ;  /* 0x00016400ff0477ac */ /* 0x000f220008000800 */
[----:B------:R-:W4:Y:S01]  /*1260*/  LDCU.64 UR8, c[0x0][0xb28] ;  /* 0x00016500ff0877ac */ /* 0x000f220008000a00 */
[----:B-1----:R-:W-:Y:S02]  /*1270*/  UISETP.NE.AND UP0, UPT, UR14, 0x1, UPT ;  /* 0x000000010e00788c */ /* 0x002fe4000bf05270 */
[----:B---3--:R-:W-:Y:S02]  /*1280*/  UIMAD.WIDE.U32 UR10, UR5, UR15, URZ ;  /* 0x0000000f050a72a5 */ /* 0x008fe4000f8e00ff */
[----:B--2---:R-:W-:-:S02]  /*1290*/  UIMAD.WIDE.U32 UR18, UR6, UR12, URZ ;  /* 0x0000000c061272a5 */ /* 0x004fc4000f8e00ff */
[----:B----4-:R-:W-:Y:S02]  /*12a0*/  UISETP.NE.AND UP1, UPT, UR24, 0x1, UPT ;  /* 0x000000011800788c */ /* 0x010fe4000bf25270 */
[----:B------:R-:W-:Y:S01]  /*12b0*/  UISETP.NE.AND UP2, UPT, UR23, 0x1, UPT ;  /* 0x000000011700788c */ /* 0x000fe2000bf45270 */
[----:B------:R-:W-:Y:S02]  /*12c0*/  UMOV UR10, UR11 ;  /* 0x0000000b000a7c82 */ /* 0x000fe40008000000 */
[----:B------:R-:W-:Y:S01]  /*12d0*/  UMOV UR18, UR19 ;  /* 0x0000001300127c82 */ /* 0x000fe20008000000 */
[----:B------:R-:W-:Y:S02]  /*12e0*/  @UP0 USHF.R.U32.HI UR5, URZ, UR4, UR10 ;  /* 0x00000004ff050299 */ /* 0x000fe4000801160a */
[----:B------:R-:W-:Y:S02]  /*12f0*/  UIMAD.WIDE.U32 UR20, UR30, UR15, URZ ;  /* 0x0000000f1e1472a5 */ /* 0x000fe4000f8e00ff */
[----:B------:R-:W-:-:S02]  /*1300*/  UIMAD.WIDE.U32 UR10, UR5, UR8, URZ ;  /* 0x00000008050a72a5 */ /* 0x000fc4000f8e00ff */
[----:B------:R-:W-:Y:S02]  /*1310*/  @UP1 USHF.R.U32.HI UR6, URZ, UR13, UR18 ;  /* 0x0000000dff061299 */ /* 0x000fe40008011612 */
[----:B------:R-:W-:Y:S02]  /*1320*/  UIMAD.WIDE.U32 UR16, UR25, UR12, URZ ;  /* 0x0000000c191072a5 */ /* 0x000fe4000f8e00ff */
[----:B------:R-:W-:Y:S01]  /*1330*/  UIMAD.WIDE.U32 UR18, UR6, UR8, URZ ;  /* 0x00000008061272a5 */ /* 0x000fe2000f8e00ff */
[----:B------:R-:W-:Y:S01]  /*1340*/  UMOV UR20, UR21 ;  /* 0x0000001500147c82 */ /* 0x000fe20008000000 */
[----:B------:R-:W-:Y:S01]  /*1350*/  UMOV UR10, UR11 ;  /* 0x0000000b000a7c82 */ /* 0x000fe20008000000 */
[----:B------:R-:W-:Y:S02]  /*1360*/  USHF.R.U32.HI UR20, URZ, UR4, UR20 ;  /* 0x00000004ff147299 */ /* 0x000fe40008011614 */
[----:B------:R-:W-:Y:S02]  /*1370*/  @UP2 USHF.R.U32.HI UR5, URZ, UR9, UR10 ;  /* 0x00000009ff052299 */ /* 0x000fe4000801160a */
[----:B------:R-:W-:Y:S01]  /*1380*/  UMOV UR7, UR19 ;  /* 0x0000001300077c82 */ /* 0x000fe20008000000 */
[----:B------:R-:W-:Y:S01]  /*1390*/  UMOV UR16, UR17 ;  /* 0x0000001100107c82 */ /* 0x000fe20008000000 */
[----:B------:R-:W-:-:S02]  /*13a0*/  @UP2 USHF.R.U32.HI UR6, URZ, UR9, UR7 ;  /* 0x00000009ff062299 */ /* 0x000fc40008011607 */
[----:B------:R-:W-:Y:S02]  /*13b0*/  USHF.R.U32.HI UR16, URZ, UR13, UR16 ;  /* 0x0000000dff107299 */ /* 0x000fe40008011610 */
[----:B------:R-:W-:Y:S02]  /*13c0*/  USEL UR4, UR30, UR20, !UP0 ;  /* 0x000000141e047287 */ /* 0x000fe4000c000000 */
[----:B------:R-:W-:Y:S02]  /*13d0*/  UIMAD UR7, UR5, UR23, URZ ;  /* 0x00000017050772a4 */ /* 0x000fe4000f8e02ff */
[----:B------:R-:W-:Y:S02]  /*13e0*/  USEL UR5, UR25, UR16, !UP1 ;  /* 0x0000001019057287 */ /* 0x000fe4000c800000 */
[----:B------:R-:W-:Y:S02]  /*13f0*/  UIMAD UR12, UR6, UR23, URZ ;  /* 0x00000017060c72a4 */ /* 0x000fe4000f8e02ff */
[----:B------:R-:W-:-:S02]  /*1400*/  UISETP.GE.AND UP0, UPT, UR4, UR7, UPT ;  /* 0x000000070400728c */ /* 0x000fc4000bf06270 */
[----:B------:R-:W-:Y:S02]  /*1410*/  UIMAD.WIDE.U32 UR10, UR4, UR8, URZ ;  /* 0x00000008040a72a5 */ /* 0x000fe4000f8e00ff */
[----:B------:R-:W-:Y:S02]  /*1420*/  UISETP.GE.OR UP0, UPT, UR5, UR12, UP0 ;  /* 0x0000000c0500728c */ /* 0x000fe40008706670 */
[----:B------:R-:W-:Y:S02]  /*1430*/  UIMAD.WIDE.U32 UR12, UR5, UR8, URZ ;  /* 0x00000008050c72a5 */ /* 0x000fe4000f8e00ff */
[----:B------:R-:W-:Y:S01]  /*1440*/  UIADD3 UR10, UPT, UPT, -UR4, URZ, URZ ;  /* 0x000000ff040a7290 */ /* 0x000fe2000fffe1ff */
[----:B------:R-:W-:Y:S01]  /*1450*/  UMOV UR8, UR11 ;  /* 0x0000000b00087c82 */ /* 0x000fe20008000000 */
[----:B------:R-:W-:Y:S02]  /*1460*/  UIADD3 UR11, UPT, UPT, -UR5, URZ, URZ ;  /* 0x000000ff050b7290 */ /* 0x000fe4000fffe1ff */
[----:B------:R-:W-:-:S03]  /*1470*/  USHF.R.U32.HI UR8, URZ, UR9, UR8 ;  /* 0x00000009ff087299 */ /* 0x000fc60008011608 */
[----:B------:R-:W-:Y:S01]  /*1480*/  @!UP0 UMOV UR7, UR13 ;  /* 0x0000000d00078c82 */ /* 0x000fe20008000000 */
[----:B------:R-:W-:Y:S02]  /*1490*/  UIMAD UR30, UR14, UR10, UR30 ;  /* 0x0000000a0e1e72a4 */ /* 0x000fe4000f8e021e */
[----:B------:R-:W-:Y:S02]  /*14a0*/  USEL UR8, UR4, UR8, !UP2 ;  /* 0x0000000804087287 */ /* 0x000fe4000d000000 */
[----:B------:R-:W-:Y:S02]  /*14b0*/  @!UP0 USHF.R.U32.HI UR7, URZ, UR9, UR7 ;  /* 0x00000009ff078299 */ /* 0x000fe40008011607 */
[----:B------:R-:W-:Y:S02]  /*14c0*/  UIADD3 UR9, UPT, UPT, -UR8, URZ, URZ ;  /* 0x000000ff08097290 */ /* 0x000fe4000fffe1ff */
[----:B------:R-:W-:Y:S02]  /*14d0*/  @!UP0 USEL UR7, UR5, UR7, !UP2 ;  /* 0x0000000705078287 */ /* 0x000fe4000d000000 */
[----:B------:R-:W-:-:S02]  /*14e0*/  UIMAD UR9, UR23, UR9, UR4 ;  /* 0x00000009170972a4 */ /* 0x000fc4000f8e0204 */
[----:B------:R-:W-:Y:S02]  /*14f0*/  @!UP0 UIADD3 UR8, UPT, UPT, UR8, -UR7, URZ ;  /* 0x8000000708088290 */ /* 0x000fe4000fffe0ff */
[----:B------:R-:W-:Y:S02]  /*1500*/  @!UP0 UIMAD UR6, UR9, UR6, UR7 ;  /* 0x00000006090682a4 */ /* 0x000fe4000f8e0207 */
[----:B------:R-:W-:Y:S02]  /*1510*/  @!UP0 UIMAD UR4, UR8, UR23, UR5 ;  /* 0x00000017080482a4 */ /* 0x000fe4000f8e0205 */
[----:B------:R-:W-:Y:S02]  /*1520*/  UIMAD UR25, UR24, UR11, UR25 ;  /* 0x0000000b181972a4 */ /* 0x000fe4000f8e0219 */
[----:B------:R-:W-:Y:S01]  /*1530*/  UIMAD UR30, UR4, UR14, UR30 ;  /* 0x0000000e041e72a4 */ /* 0x000fe2000f8e021e */
[----:B------:R-:W-:Y:S02]  /*1540*/  @!UP0 UMOV UR5, UR6 ;  /* 0x0000000600058c82 */ /* 0x000fe40008000000 */
[----:B------:R-:W-:-:S12]  /*1550*/  UIMAD UR25, UR5, UR24, UR25 ;  /* 0x00000018051972a4 */ /* 0x000fd8000f8e0219 */
.L_x_19:
[----:B------:R-:W-:Y:S02]  /*1560*/  UISETP.NE.AND UP1, UPT, UR26, 0x1, UPT ;  /* 0x000000011a00788c */ /* 0x000fe4000bf25270 */
[----:B------:R-:W-:Y:S02]  /*1570*/  UISETP.NE.AND UP0, UPT, UR22, 0x2, UPT ;  /* 0x000000021600788c */ /* 0x000fe4000bf05270 */
[----:B------:R-:W-:-:S05]  /*1580*/  ULOP3.LUT UR28, UR28, 0x1000, URZ, 0xc0, !UPT ;  /* 0x000010001c1c7892 */ /* 0x000fca000f8ec0ff */
[----:B------:R-:W-:Y:S07]  /*1590*/  BRA.U UP1, `(.L_x_20) ;  /* 0x0000000101447547 */ /* 0x000fee000b800000 */
[----:B------:R-:W1:Y:S01]  /*15a0*/  LDCU.128 UR8, c[0x0][0xb10] ;  /* 0x00016200ff0877ac */ /* 0x000e620008000c00 */
[----:B------:R-:W2:Y:S01]  /*15b0*/  LDCU UR12, c[0x0][0xb0c] ;  /* 0x00016180ff0c77ac */ /* 0x000ea20008000800 */
[----:B------:R-:W3:Y:S01]  /*15c0*/  LDCU UR13, c[0x0][0xb20] ;  /* 0x00016400ff0d77ac */ /* 0x000ee20008000800 */
[----:B-1----:R-:W-:Y:S02]  /*15d0*/  UIMAD.WIDE.U32 UR6, UR25, UR8, URZ ;  /* 0x00000008190672a5 */ /* 0x002fe4000f8e00ff */
[----:B------:R-:W-:Y:S02]  /*15e0*/  UIMAD.WIDE.U32 UR4, UR30, UR11, URZ ;  /* 0x0000000b1e0472a5 */ /* 0x000fe4000f8e00ff */
[----:B--2---:R-:W-:Y:S02]  /*15f0*/  UISETP.NE.AND UP2, UPT, UR12, 0x1, UPT ;  /* 0x000000010c00788c */ /* 0x004fe4000bf45270 */
[----:B------:R-:W-:Y:S01]  /*1600*/  UISETP.NE.AND UP1, UPT, UR10, 0x1, UPT ;  /* 0x000000010a00788c */ /* 0x000fe2000bf25270 */
[----:B------:R-:W-:-:S02]  /*1610*/  UMOV UR6, UR7 ;  /* 0x0000000700067c82 */ /* 0x000fc40008000000 */
[----:B------:R-:W-:Y:S01]  /*1620*/  UMOV UR4, UR5 ;  /* 0x0000000500047c82 */ /* 0x000fe20008000000 */
[----:B------:R-:W-:Y:S02]  /*1630*/  USHF.R.U32.HI UR6, URZ, UR9, UR6 ;  /* 0x00000009ff067299 */ /* 0x000fe40008011606 */
[----:B---3--:R-:W-:Y:S02]  /*1640*/  USHF.R.U32.HI UR4, URZ, UR13, UR4 ;  /* 0x0000000dff047299 */ /* 0x008fe40008011604 */
[----:B------:R-:W-:Y:S02]  /*1650*/  USEL UR5, UR25, UR6, !UP2 ;  /* 0x0000000619057287 */ /* 0x000fe4000d000000 */
[----:B------:R-:W-:-:S04]  /*1660*/  USEL UR4, UR30, UR4, !UP1 ;  /* 0x000000041e047287 */ /* 0x000fc8000c800000 */
[----:B------:R-:W-:Y:S02]  /*1670*/  UIADD3 UR6, UPT, UPT, UR5, -UR4, URZ ;  /* 0x8000000405067290 */ /* 0x000fe4000fffe0ff */
[----:B------:R-:W-:Y:S02]  /*1680*/  UIADD3 UR4, UPT, UPT, -UR5, UR4, URZ ;  /* 0x0000000405047290 */ /* 0x000fe4000fffe1ff */
[----:B------:R-:W-:Y:S02]  /*1690*/  UIMAD UR30, UR6, UR10, UR30 ;  /* 0x0000000a061e72a4 */ /* 0x000fe4000f8e021e */
[----:B------:R-:W-:-:S12]  /*16a0*/  UIMAD UR25, UR4, UR12, UR25 ;  /* 0x0000000c041972a4 */ /* 0x000fd8000f8e0219 */
.L_x_20:
[----:B------:R-:W-:Y:S05]  /*16b0*/  BRA.U !UP5, `(.L_x_21) ;  /* 0x000000010d0c7547 */ /* 0x000fea000b800000 */
[----:B------:R-:W-:Y:S01]  /*16c0*/  UCGABAR_WAIT ;  /* 0x0000000000007dc7 */ /* 0x000fe20008000000 */
[----:B------:R-:W-:Y:S01]  /*16d0*/  CCTL.IVALL ;  /* 0x00000000ff00798f */ /* 0x000fe20002000000 */
[----:B------:R-:W-:Y:S05]  /*16e0*/  BRA `(.L_x_22) ;  /* 0x0000000000047947 */ /* 0x000fea0003800000 */
.L_x_21:
[----:B------:R-:W-:Y:S06]  /*16f0*/  BAR.SYNC.DEFER_BLOCKING 0x0 ;  /* 0x0000000000007b1d */ /* 0x000fec0000010000 */
.L_x_22:
[----:B------:R-:W-:Y:S05]  /*1700*/  BRA.U UP0, `(.L_x_23) ;  /* 0x0000001500547547 */ /* 0x000fea000b800000 */
[----:B------:R-:W1:Y:S01]  /*1710*/  LDCU UR6, c[0x0][0x38c] ;  /* 0x00007180ff0677ac */ /* 0x000e620008000800 */
[----:B------:R-:W2:Y:S01]  /*1720*/  S2UR UR7, SR_CgaCtaId ;  /* 0x00000000000779c3 */ /* 0x000ea20000008800 */
[----:B------:R-:W-:Y:S01]  /*1730*/  PLOP3.LUT P1, PT, PT, PT, UP3, 0x80, 0x8 ;  /* 0x000000000008781c */ /* 0x000fe20003f2f038 */
[----:B------:R-:W-:Y:S01]  /*1740*/  IMAD.MOV.U32 R12, RZ, RZ, 0x1 ;  /* 0x00000001ff0c7424 */ /* 0x000fe200078e00ff */
[----:B------:R-:W-:Y:S01]  /*1750*/  UMOV UR13, 0x400 ;  /* 0x00000400000d7882 */ /* 0x000fe20000000000 */
[----:B------:R-:W-:Y:S01]  /*1760*/  UISETP.NE.AND UP1, UPT, UR22, URZ, UPT ;  /* 0x000000ff1600728c */ /* 0x000fe2000bf25270 */
[----:B------:R-:W-:Y:S02]  /*1770*/  ISETP.EQ.OR P2, PT, R0, RZ, P3 ;  /* 0x000000ff0000720c */ /* 0x000fe40001f42670 */
[----:B------:R-:W-:Y:S02]  /*1780*/  CS2R R10, SRZ ;  /* 0x00000000000a7805 */ /* 0x000fe4000001ff00 */
[----:B------:R-:W-:Y:S01]  /*1790*/  PLOP3.LUT P1, PT, P1, PT, PT, 0x8, 0x80 ;  /* 0x000000000080781c */ /* 0x000fe20000f2e170 */
[----:B------:R-:W-:Y:S01]  /*17a0*/  IMAD.MOV.U32 R9, RZ, RZ, RZ ;  /* 0x000000ffff097224 */ /* 0x000fe200078e00ff */
[----:B------:R-:W3:Y:S01]  /*17b0*/  LDCU UR41, c[0x0][0x370] ;  /* 0x00006e00ff2977ac */ /* 0x000ee20008000800 */
[----:B------:R-:W-:Y:S01]  /*17c0*/  IMAD.MOV.U32 R8, RZ, RZ, 0x1 ;  /* 0x00000001ff087424 */ /* 0x000fe200078e00ff */
[----:B------:R-:W4:Y:S01]  /*17d0*/  LDCU.64 UR26, c[0x0][0x348] ;  /* 0x00006900ff1a77ac */ /* 0x000f220008000a00 */
[----:B-1----:R-:W-:-:S02]  /*17e0*/  UIADD3 UR5, UPT, UPT, UR6, 0x3f, URZ ;  /* 0x0000003f06057890 */ /* 0x002fc4000fffe0ff */
[----:B------:R-:W-:Y:S02]  /*17f0*/  USHF.R.U32.HI UR45, URZ, 0x6, UR28 ;  /* 0x00000006ff2d7899 */ /* 0x000fe4000801161c */
[----:B------:R-:W-:Y:S02]  /*1800*/  USHF.R.S32.HI UR4, URZ, 0x1f, UR5 ;  /* 0x0000001fff047899 */ /* 0x000fe40008011405 */
[----:B------:R-:W-:Y:S02]  /*1810*/  UIADD3 UR46, UPT, UPT, UR6, 0x7e, URZ ;  /* 0x0000007e062e7890 */ /* 0x000fe4000fffe0ff */
[----:B------:R-:W-:Y:S02]  /*1820*/  ULEA.HI UR4, UR4, UR5, URZ, 0x6 ;  /* 0x0000000504047291 */ /* 0x000fe4000f8f30ff */
[----:B------:R-:W-:Y:S02]  /*1830*/  UIADD3 UR5, UPT, UPT, UR6, -0x1, URZ ;  /* 0xffffffff06057890 */ /* 0x000fe4000fffe0ff */
[----:B------:R-:W-:-:S02]  /*1840*/  USHF.R.S32.HI UR43, URZ, 0x6, UR4 ;  /* 0x00000006ff2b7899 */ /* 0x000fc40008011404 */
[----:B------:R-:W-:Y:S02]  /*1850*/  UISETP.GE.U32.AND UP2, UPT, UR5, -0x7f, UPT ;  /* 0xffffff810500788c */ /* 0x000fe4000bf46070 */
[----:B------:R-:W-:Y:S02]  /*1860*/  UISETP.LT.U32.AND UP0, UPT, UR43, 0x8, UPT ;  /* 0x000000082b00788c */ /* 0x000fe4000bf01070 */
[----:B--2---:R-:W-:Y:S02]  /*1870*/  ULEA UR13, UR7, UR13, 0x18 ;  /* 0x0000000d070d7291 */ /* 0x004fe4000f8ec0ff */
[----:B------:R-:W-:Y:S02]  /*1880*/  USEL UR42, UR43, 0x8, UP0 ;  /* 0x000000082b2a7887 */ /* 0x000fe40008000000 */
[----:B------:R-:W-:Y:S02]  /*1890*/  ULEA UR29, UR28, UR13, 0x1 ;  /* 0x0000000d1c1d7291 */ /* 0x000fe4000f8e08ff */
[----:B------:R-:W-:-:S02]  /*18a0*/  UIADD3 UR21, UPT, UPT, UR42, -0x1, URZ ;  /* 0xffffffff2a157890 */ /* 0x000fc4000fffe0ff */
[----:B------:R-:W-:Y:S01]  /*18b0*/  @UP2 UIADD3 UR21, UPT, UPT, UR42, URZ, URZ ;  /* 0x000000ff2a152290 */ /* 0x000fe2000fffe0ff */
[----:B------:R-:W1:Y:S01]  /*18c0*/  LDCU UR39, c[0x0][0x374] ;  /* 0x00006e80ff2777ac */ /* 0x000e620008000800 */
[----:B------:R-:W-:Y:S02]  /*18d0*/  USEL UR24, UR37, 0x2, UP1 ;  /* 0x0000000225187887 */ /* 0x000fe40008800000 */
[----:B------:R-:W-:Y:S02]  /*18e0*/  UIADD3 UR29, UPT, UPT, UR29, 0x6400, URZ ;  /* 0x000064001d1d7890 */ /* 0x000fe4000fffe0ff */
[----:B------:R-:W-:Y:S02]  /*18f0*/  UIADD3 UR44, UPT, UPT, UR43, -UR42, URZ ;  /* 0x8000002a2b2c7290 */ /* 0x000fe4000fffe0ff */
[----:B------:R-:W-:Y:S01]  /*1900*/  UIADD3 UR21, UPT, UPT, UR21, 0x1, URZ ;  /* 0x0000000115157890 */ /* 0x000fe2000fffe0ff */
[----:B---34-:R-:W-:-:S11]  /*1910*/  UMOV UR5, URZ ;  /* 0x000000ff00057c82 */ /* 0x018fd60008000000 */
.L_x_43:
[----:B------:R-:W2:Y:S02]  /*1920*/  S2UR UR4, SR_CgaCtaId ;  /* 0x00000000000479c3 */ /* 0x000ea40000008800 */
[----:B--2---:R-:W-:-:S09]  /*1930*/  UISETP.NE.AND UP0, UPT, UR4, URZ, UPT ;  /* 0x000000ff0400728c */ /* 0x004fd2000bf05270 */
[----:B-1----:R-:W-:Y:S05]  /*1940*/  BRA.U UP0, `(.L_x_24) ;  /* 0x0000000100287547 */ /* 0x002fea000b800000 */
[----:B------:R-:W-:Y:S02]  /*1950*/  LEA R0, R9, UR13, 0x3 ;  /* 0x0000000d09007c11 */ /* 0x000fe4000f8e18ff */
[----:B------:R-:W-:-:S04]  /*1960*/  SHF.L.U32 R3, R8, 0x1f, RZ ;  /* 0x0000001f08037819 */ /* 0x000fc800000006ff */
[----:B------:R-:W2:Y:S02]  /*1970*/  SYNCS.PHASECHK.TRANS64.TRYWAIT P0, [R0+URZ+0x130], R3 ;  /* 0x00013003000075a7 */ /* 0x000ea400080011ff */
[----:B--2---:R-:W-:Y:S05]  /*1980*/  @!P0 BRA `(.L_x_25) ;  /* 0x0000006400808947 */ /* 0x004fea0003800000 */
.L_x_127:
[----:B------:R3:W-:Y:S01]  /*1990*/  SYNCS.ARRIVE.TRANS64.A1T0 RZ, [R0+URZ+0x120], RZ ;  /* 0x000120ff00ff79a7 */ /* 0x0007e200081000ff */
[----:B------:R-:W-:-:S05]  /*19a0*/  VIADD R9, R9, 0x1 ;  /* 0x0000000109097836 */ /* 0x000fca0000000000 */
[----:B------:R-:W-:-:S04]  /*19b0*/  ISETP.NE.AND P0, PT, R9, 0x2, PT ;  /* 0x000000020900780c */ /* 0x000fc80003f05270 */
[----:B--2---:R-:W-:Y:S02]  /*19c0*/  SEL R3, RZ, 0x1, P0 ;  /* 0x00000001ff037807 */ /* 0x004fe40000000000 */
[----:B------:R-:W-:Y:S02]  /*19d0*/  SEL R9, R9, RZ, P0 ;  /* 0x000000ff09097207 */ /* 0x000fe40000000000 */
[----:B------:R-:W-:-:S07]  /*19e0*/  LOP3.LUT R8, R8, R3, RZ, 0x3c, !PT ;  /* 0x0000000308087212 */ /* 0x000fce00078e3cff */
.L_x_24:
[----:B------:R-:W-:Y:S01]  /*19f0*/  ULEA UR4, UR5, UR13, 0x3 ;  /* 0x0000000d05047291 */ /* 0x000fe2000f8e18ff */
[----:B---3--:R-:W-:Y:S01]  /*1a00*/  SHF.L.U32 R0, R12, 0x1f, RZ ;  /* 0x0000001f0c007819 */ /* 0x008fe200000006ff */
[----:B------:R-:W-:Y:S02]  /*1a10*/  UISETP.GE.U32.AND UP0, UPT, UR46, 0x7f, UPT ;  /* 0x0000007f2e00788c */ /* 0x000fe4000bf06070 */
[----:B------:R-:W-:Y:S02]  /*1a20*/  USHF.L.U32 UR11, UR30, 0x6, URZ ;  /* 0x000000061e0b7899 */ /* 0x000fe400080006ff */
[----:B------:R-:W-:Y:S01]  /*1a30*/  ULEA UR35, UR25, UR45, 0x7 ;  /* 0x0000002d19237291 */ /* 0x000fe2000f8e38ff */
[----:B------:R-:W-:Y:S02]  /*1a40*/  UMOV UR7, URZ ;  /* 0x000000ff00077c82 */ /* 0x000fe40008000000 */
[----:B------:R2:W3:Y:S02]  /*1a50*/  SYNCS.PHASECHK.TRANS64.TRYWAIT P0, [UR4+0x40], R0 ;  /* 0x00004000ff0075a7 */ /* 0x0004e40008001104 */
[----:B------:R-:W-:Y:S07]  /*1a60*/  BRA.U !UP0, `(.L_x_26) ;  /* 0x0000000108c07547 */ /* 0x000fee000b800000 */
[----:B------:R-:W-:Y:S01]  /*1a70*/  UMOV UR6, URZ ;  /* 0x000000ff00067c82 */ /* 0x000fe20008000000 */
[----:B------:R-:W-:-:S05]  /*1a80*/  UMOV UR4, UR5 ;  /* 0x0000000500047c82 */ /* 0x000fca0008000000 */
.L_x_32:
[----:B------:R-:W-:Y:S01]  /*1a90*/  ULEA UR33, UR4, UR13, 0x3 ;  /* 0x0000000d04217291 */ /* 0x000fe2000f8e18ff */
[----:B---3--:R-:W-:Y:S01]  /*1aa0*/  @!P3 MOV R2, 0x6000 ;  /* 0x000060000002b802 */ /* 0x008fe20000000f00 */
[----:B-1-3--:R-:W-:Y:S10]  /*1ab0*/  @P0 BRA `(.L_x_27) ;  /* 0x00000000000c0947 */ /* 0x00aff40003800000 */
[----:B------:R-:W-:-:S04]  /*1ac0*/  SHF.L.U32 R3, R12, 0x1f, RZ ;  /* 0x0000001f0c037819 */ /* 0x000fc800000006ff */
[----:B------:R-:W3:Y:S02]  /*1ad0*/  SYNCS.PHASECHK.TRANS64.TRYWAIT P0, [UR33+0x40], R3 ;  /* 0x00004003ff0075a7 */ /* 0x000ee40008001121 */
[----:B---3--:R-:W-:Y:S05]  /*1ae0*/  @!P0 BRA `(.L_x_28) ;  /* 0x00000064003c8947 */ /* 0x008fea0003800000 */
.L_x_27:
[----:B------:R3:W-:Y:S01]  /*1af0*/  @!P3 SYNCS.ARRIVE.TRANS64 RZ, [UR33], R2 ;  /* 0x00000002ffffb9a7 */ /* 0x0007e20008000021 */
[----:B------:R-:W-:-:S04]  /*1b00*/  ULOP3.LUT UR5, UR24, 0x2, URZ, 0xfc, !UPT ;  /* 0x0000000218057892 */ /* 0x000fc8000f8efcff */
[----:B------:R-:W-:-:S09]  /*1b10*/  UISETP.NE.AND UP0, UPT, UR5, 0x2, UPT ;  /* 0x000000020500788c */ /* 0x000fd2000bf05270 */
[----:B------:R-:W-:Y:S05]  /*1b20*/  BRA.U UP0, `(.L_x_29) ;  /* 0x0000000100047547 */ /* 0x000fea000b800000 */
[----:B-1----:R-:W-:Y:S05]  /*1b30*/  BPT.TRAP 0x1 ;  /* 0x000000040000795c */ /* 0x002fea0000300000 */
.L_x_29:
[----:B------:R-:W-:Y:S04]  /*1b40*/  BSSY.RECONVERGENT B0, `(.L_x_30) ;  /* 0x0000003000007945 */ /* 0x000fe80003800200 */
[----:B------:R-:W-:Y:S05]  /*1b50*/  @P2 BRA `(.L_x_31) ;  /* 0x0000000000042947 */ /* 0x000fea0003800000 */
[----:B-1----:R-:W-:Y:S05]  /*1b60*/  BPT.TRAP 0x1 ;  /* 0x000000040000795c */ /* 0x002fea0000300000 */
.L_x_31:
[----:B-1----:R-:W-:Y:S05]  /*1b70*/  BSYNC.RECONVERGENT B0 ;  /* 0x0000000000007941 */ /* 0x002fea0003800200 */
.L_x_30:
[----:B------:R-:W-:Y:S02]  /*1b80*/  UIADD3 UR5, UPT, UPT, UR4, 0x1, URZ ;  /* 0x0000000104057890 */ /* 0x000fe4000fffe0ff */
[----:B------:R-:W-:Y:S02]  /*1b90*/  UIADD3 UR16, UP1, UPT, UR26, 0x80, URZ ;  /* 0x000000801a107890 */ /* 0x000fe4000ff3e0ff */
[----:B------:R-:W-:Y:S02]  /*1ba0*/  UISETP.NE.AND UP0, UPT, UR5, 0x8, UPT ;  /* 0x000000080500788c */ /* 0x000fe4000bf05270 */
[----:B------:R-:W-:Y:S02]  /*1bb0*/  USHF.L.U32 UR34, UR6, 0x6, URZ ;  /* 0x0000000606227899 */ /* 0x000fe400080006ff */
[----:B------:R-:W-:Y:S02]  /*1bc0*/  USEL UR8, URZ, 0x1, UP0 ;  /* 0x00000001ff087887 */ /* 0x000fe40008000000 */
[----:B------:R-:W-:-:S02]  /*1bd0*/  USEL UR5, UR5, URZ, UP0 ;  /* 0x000000ff05057287 */ /* 0x000fc40008000000 */
[----:B------:R-:W-:Y:S02]  /*1be0*/  UIADD3 UR14, UP0, UPT, UR26, 0x180, URZ ;  /* 0x000001801a0e7890 */ /* 0x000fe4000ff1e0ff */
[----:B------:R-:W-:Y:S01]  /*1bf0*/  LOP3.LUT R12, R12, UR8, RZ, 0x3c, !PT ;  /* 0x000000080c0c7c12 */ /* 0x000fe2000f8e3cff */
[----:B------:R-:W-:Y:S02]  /*1c00*/  USHF.L.U32 UR8, UR4, 0xd, URZ ;  /* 0x0000000d04087899 */ /* 0x000fe400080006ff */
[----:B------:R-:W-:Y:S01]  /*1c10*/  ULEA UR7, UR5, UR13, 0x3 ;  /* 0x0000000d05077291 */ /* 0x000fe2000f8e18ff */
[----:B--2---:R-:W-:Y:S01]  /*1c20*/  SHF.L.U32 R0, R12, 0x1f, RZ ;  /* 0x0000001f0c007819 */ /* 0x004fe200000006ff */
[----:B------:R-:W-:Y:S02]  /*1c30*/  ULOP3.LUT UR4, UR8, UR28, URZ, 0xfc, !UPT ;  /* 0x0000001c08047292 */ /* 0x000fe4000f8efcff */
[----:B------:R-:W-:Y:S02]  /*1c40*/  UIADD3.X UR17, UPT, UPT, URZ, UR27, URZ, UP1, !UPT ;  /* 0x0000001bff117290 */ /* 0x000fe40008ffe4ff */
[----:B------:R-:W-:-:S02]  /*1c50*/  ULEA UR4, UR4, UR13, 0x1 ;  /* 0x0000000d04047291 */ /* 0x000fc4000f8e08ff */
[----:B------:R-:W-:Y:S01]  /*1c60*/  UIADD3 UR8, UPT, UPT, UR13, 0x26400, UR8 ;  /* 0x000264000d087890 */ /* 0x000fe2000fffe008 */
[----:B------:R4:W1:Y:S01]  /*1c70*/  SYNCS.PHASECHK.TRANS64.TRYWAIT P0, [UR7+0x40], R0 ;  /* 0x00004000ff0075a7 */ /* 0x0008620008001107 */
[----:B------:R-:W-:Y:S02]  /*1c80*/  UIADD3 UR32, UPT, UPT, UR4, 0x6400, URZ ;  /* 0x0000640004207890 */ /* 0x000fe4000fffe0ff */
[----:B------:R-:W-:Y:S01]  /*1c90*/  UIADD3.X UR15, UPT, UPT, URZ, UR27, URZ, UP0, !UPT ;  /* 0x0000001bff0f7290 */ /* 0x000fe200087fe4ff */
[----:B------:R-:W-:Y:S01]  /*1ca0*/  UMOV UR7, 0x30000 ;  /* 0x0003000000077882 */ /* 0x000fe20000000000 */
[----:B------:R-:W-:Y:S01]  /*1cb0*/  UMOV UR18, 0x0 ;  /* 0x0000000000127882 */ /* 0x000fe20000000000 */
[----:B------:R-:W-:Y:S01]  /*1cc0*/  UMOV UR19, 0x10000000 ;  /* 0x1000000000137882 */ /* 0x000fe20000000000 */
[----:B------:R-:W-:Y:S01]  /*1cd0*/  UMOV UR12, UR36 ;  /* 0x00000024000c7c82 */ /* 0x000fe20008000000 */
[----:B------:R-:W-:Y:S01]  /*1ce0*/  UMOV UR9, UR33 ;  /* 0x0000002100097c82 */ /* 0x000fe20008000000 */
[----:B------:R-:W-:Y:S01]  /*1cf0*/  UMOV UR10, UR34 ;  /* 0x00000022000a7c82 */ /* 0x000fe20008000000 */
[----:B------:R2:W-:Y:S01]  /*1d00*/  UTMALDG.3D.MULTICAST [UR32], [UR16], UR7, desc[UR18] ;  /* 0x00001220100073b4 */ /* 0x0005e20008011807 */
[----:B------:R-:W-:Y:S01]  /*1d10*/  UIADD3 UR6, UPT, UPT, UR6, 0x1, URZ ;  /* 0x0000000106067890 */ /* 0x000fe2000fffe0ff */
[----:B------:R-:W-:-:S03]  /*1d20*/  UMOV UR4, UR5 ;  /* 0x0000000500047c82 */ /* 0x000fc60008000000 */
[----:B------:R-:W-:Y:S01]  /*1d30*/  UISETP.NE.AND UP0, UPT, UR6, UR21, UPT ;  /* 0x000000150600728c */ /* 0x000fe2000bf05270 */
[----:B------:R4:W-:Y:S01]  /*1d40*/  UTMALDG.3D [UR8], [UR14], desc[UR18] ;  /* 0x000012080e0075b4 */ /* 0x0009e20008011000 */
[----:B--2---:R-:W-:-:S07]  /*1d50*/  UMOV UR7, UR21 ;  /* 0x0000001500077c82 */ /* 0x004fce0008000000 */
[----:B----4-:R-:W-:Y:S05]  /*1d60*/  BRA.U UP0, `(.L_x_32) ;  /* 0xfffffffd00487547 */ /* 0x010fea000b83ffff */
.L_x_26:
[----:B------:R-:W-:Y:S01]  /*1d70*/  ULEA UR4, UR5, UR13, 0x3 ;  /* 0x0000000d05047291 */ /* 0x000fe2000f8e18ff */
[----:B--2---:R-:W-:Y:S01]  /*1d80*/  SHF.L.U32 R0, R12, 0x1f, RZ ;  /* 0x0000001f0c007819 */ /* 0x004fe200000006ff */
[----:B------:R-:W-:Y:S01]  /*1d90*/  @!P1 SYNCS.ARRIVE.TRANS64.A1T0 RZ, [UR13+0xb8], RZ ;  /* 0x0000b8ffffff99a7 */ /* 0x000fe2000810000d */
[----:B------:R-:W-:-:S06]  /*1da0*/  UISETP.GT.AND UP0, UPT, UR43, UR42, UPT ;  /* 0x0000002a2b00728c */ /* 0x000fcc000bf04270 */
[----:B-1-3--:R1:W2:Y:S03]  /*1db0*/  SYNCS.PHASECHK.TRANS64.TRYWAIT P0, [UR4+0x40], R0 ;  /* 0x00004000ff0075a7 */ /* 0x00a2a60008001104 */
[----:B------:R-:W-:Y:S05]  /*1dc0*/  BRA.U !UP0, `(.L_x_33) ;  /* 0x0000000108bc7547 */ /* 0x000fea000b800000 */
[----:B------:R-:W-:Y:S01]  /*1dd0*/  UIADD3 UR25, UPT, UPT, UR44, UR7, URZ ;  /* 0x000000072c197290 */ /* 0x000fe2000fffe0ff */
[----:B------:R-:W-:-:S11]  /*1de0*/  UMOV UR4, UR5 ;  /* 0x0000000500047c82 */ /* 0x000fd60008000000 */
.L_x_39:
[----:B------:R-:W-:Y:S01]  /*1df0*/  ULEA UR17, UR4, UR13, 0x3 ;  /* 0x0000000d04117291 */ /* 0x000fe2000f8e18ff */
[----:B--2---:R-:W-:Y:S01]  /*1e00*/  @!P3 MOV R2, 0x6000 ;  /* 0x000060000002b802 */ /* 0x004fe20000000f00 */
[----:B--2-4-:R-:W-:Y:S10]  /*1e10*/  @P0 BRA `(.L_x_34) ;  /* 0x00000000000c0947 */ /* 0x014ff40003800000 */
[----:B------:R-:W-:-:S04]  /*1e20*/  SHF.L.U32 R3, R12, 0x1f, RZ ;  /* 0x0000001f0c037819 */ /* 0x000fc800000006ff */
[----:B------:R-:W2:Y:S02]  /*1e30*/  SYNCS.PHASECHK.TRANS64.TRYWAIT P0, [UR17+0x40], R3 ;  /* 0x00004003ff0075a7 */ /* 0x000ea40008001111 */
[----:B--2---:R-:W-:Y:S05]  /*1e40*/  @!P0 BRA `(.L_x_35) ;  /* 0x00000060007c8947 */ /* 0x004fea0003800000 */
.L_x_34:
[----:B------:R2:W-:Y:S01]  /*1e50*/  @!P3 SYNCS.ARRIVE.TRANS64 RZ, [UR17], R2 ;  /* 0x00000002ffffb9a7 */ /* 0x0005e20008000011 */
[----:B------:R-:W-:-:S04]  /*1e60*/  ULOP3.LUT UR5, UR24, 0x2, URZ, 0xfc, !UPT ;  /* 0x0000000218057892 */ /* 0x000fc8000f8efcff */
[----:B------:R-:W-:-:S09]  /*1e70*/  UISETP.NE.AND UP0, UPT, UR5, 0x2, UPT ;  /* 0x000000020500788c */ /* 0x000fd2000bf05270 */
[----:B------:R-:W-:Y:S05]  /*1e80*/  BRA.U UP0, `(.L_x_36) ;  /* 0x0000000100047547 */ /* 0x000fea000b800000 */
[----:B------:R-:W-:Y:S05]  /*1e90*/  BPT.TRAP 0x1 ;  /* 0x000000040000795c */ /* 0x000fea0000300000 */
.L_x_36:
[----:B------:R-:W-:Y:S04]  /*1ea0*/  BSSY.RECONVERGENT B0, `(.L_x_37) ;  /* 0x0000003000007945 */ /* 0x000fe80003800200 */
[----:B------:R-:W-:Y:S05]  /*1eb0*/  @P2 BRA `(.L_x_38) ;  /* 0x0000000000042947 */ /* 0x000fea0003800000 */
[----:B------:R-:W-:Y:S05]  /*1ec0*/  BPT.TRAP 0x1 ;  /* 0x000000040000795c */ /* 0x000fea0000300000 */
.L_x_38:
[----:B------:R-:W-:Y:S05]  /*1ed0*/  BSYNC.RECONVERGENT B0 ;  /* 0x0000000000007941 */ /* 0x000fea0003800200 */
.L_x_37:
        /* <DEDUP_REMOVED lines=8> */
[----:B------:R-:W-:Y:S02]  /*1f60*/  ULEA UR6, UR5, UR13, 0x3 ;  /* 0x0000000d05067291 */ /* 0x000fe4000f8e18ff */
[----:B------:R-:W-:Y:S01]  /*1f70*/  ULEA UR8, UR4, UR13, 0xd ;  /* 0x0000000d04087291 */ /* 0x000fe2000f8e68ff */
[----:B-1----:R-:W-:Y:S01]  /*1f80*/  SHF.L.U32 R0, R12, 0x1f, RZ ;  /* 0x0000001f0c007819 */ /* 0x002fe200000006ff */
[----:B------:R-:W-:Y:S02]  /*1f90*/  ULEA UR16, UR4, UR29, 0xe ;  /* 0x0000001d04107291 */ /* 0x000fe4000f8e70ff */
[----:B------:R-:W-:Y:S02]  /*1fa0*/  UIADD3.X UR15, UPT, UPT, URZ, UR27, URZ, UP1, !UPT ;  /* 0x0000001bff0f7290 */ /* 0x000fe40008ffe4ff */
[----:B------:R-:W-:Y:S01]  /*1fb0*/  UIADD3 UR8, UPT, UPT, UR8, 0x26400, URZ ;  /* 0x0002640008087890 */ /* 0x000fe2000fffe0ff */
[----:B------:R3:W4:Y:S01]  /*1fc0*/  SYNCS.PHASECHK.TRANS64.TRYWAIT P0, [UR6+0x40], R0 ;  /* 0x00004000ff0075a7 */ /* 0x0007220008001106 */
[----:B------:R-:W-:Y:S01]  /*1fd0*/  UIADD3.X UR23, UPT, UPT, URZ, UR27, URZ, UP0, !UPT ;  /* 0x0000001bff177290 */ /* 0x000fe200087fe4ff */
[----:B------:R-:W-:Y:S01]  /*1fe0*/  UMOV UR6, 0x30000 ;  /* 0x0003000000067882 */ /* 0x000fe20000000000 */
[----:B------:R-:W-:Y:S01]  /*1ff0*/  UMOV UR30, 0x0 ;  /* 0x00000000001e7882 */ /* 0x000fe20000000000 */
[----:B------:R-:W-:Y:S01]  /*2000*/  UMOV UR31, 0x10000000 ;  /* 0x10000000001f7882 */ /* 0x000fe20000000000 */
[----:B------:R-:W-:Y:S01]  /*2010*/  UMOV UR19, UR35 ;  /* 0x0000002300137c82 */ /* 0x000fe20008000000 */
[----:B------:R-:W-:Y:S01]  /*2020*/  UMOV UR20, UR36 ;  /* 0x0000002400147c82 */ /* 0x000fe20008000000 */
[----:B------:R-:W-:Y:S01]  /*2030*/  UMOV UR12, UR36 ;  /* 0x00000024000c7c82 */ /* 0x000fe20008000000 */
[----:B------:R-:W-:Y:S01]  /*2040*/  UMOV UR9, UR17 ;  /* 0x0000001100097c82 */ /* 0x000fe20008000000 */
[----:B------:R-:W-:Y:S01]  /*2050*/  UMOV UR10, UR18 ;  /* 0x00000012000a7c82 */ /* 0x000fe20008000000 */
[----:B------:R3:W-:Y:S01]  /*2060*/  UTMALDG.3D.MULTICAST [UR16], [UR14], UR6, desc[UR30] ;  /* 0x00001e100e0073b4 */ /* 0x0007e20008011806 */
[----:B------:R-:W-:Y:S01]  /*2070*/  UIADD3 UR7, UPT, UPT, UR7, 0x1, URZ ;  /* 0x0000000107077890 */ /* 0x000fe2000fffe0ff */
[----:B------:R-:W-:-:S03]  /*2080*/  UMOV UR4, UR5 ;  /* 0x0000000500047c82 */ /* 0x000fc60008000000 */
[----:B------:R-:W-:Y:S01]  /*2090*/  UISETP.NE.AND UP0, UPT, UR7, UR25, UPT ;  /* 0x000000190700728c */ /* 0x000fe2000bf05270 */
[----:B------:R3:W-:Y:S08]  /*20a0*/  UTMALDG.3D [UR8], [UR22], desc[UR30] ;  /* 0x00001e08160075b4 */ /* 0x0007f00008011000 */
[----:B---3--:R-:W-:Y:S05]  /*20b0*/  BRA.U UP0, `(.L_x_39) ;  /* 0xfffffffd004c7547 */ /* 0x008fea000b83ffff */
.L_x_33:
[C---:B------:R-:W-:Y:S01]  /*20c0*/  LEA R3, R11.reuse, UR13, 0x3 ;  /* 0x0000000d0b037c11 */ /* 0x040fe2000f8e18ff */
[----:B------:R-:W-:Y:S01]  /*20d0*/  NOP ;  /* 0x0000000000007918 */ /* 0x000fe20000000000 */
[----:B-1----:R-:W-:Y:S02]  /*20e0*/  SHF.L.U32 R0, R10, 0x1f, RZ ;  /* 0x0000001f0a007819 */ /* 0x002fe400000006ff */
[----:B------:R-:W-:Y:S02]  /*20f0*/  LEA R5, R11, UR13, 0x4 ;  /* 0x0000000d0b057c11 */ /* 0x000fe4000f8e20ff */
[----:B--2-4-:R-:W1:Y:S02]  /*2100*/  SYNCS.PHASECHK.TRANS64.TRYWAIT P0, [R3+URZ+0xc0], R0 ;  /* 0x0000c000030075a7 */ /* 0x014e6400080011ff */
[----:B-1----:R-:W-:Y:S05]  /*2110*/  @!P0 BRA `(.L_x_40) ;  /* 0x0000005c00e08947 */ /* 0x002fea0003800000 */
.L_x_130:
[----:B------:R-:W2:Y:S01]  /*2120*/  LDS.128 R4, [R5+0x150] ;  /* 0x0001500005047984 */ /* 0x000ea20000000c00 */
[----:B------:R-:W-:Y:S01]  /*2130*/  UISETP.GE.AND UP0, UPT, UR40, 0x1, UPT ;  /* 0x000000012800788c */ /* 0x000fe2000bf06270 */
[----:B------:R-:W-:Y:S01]  /*2140*/  @!PT LDS RZ, [RZ] ;  /* 0x00000000fffff984 */ /* 0x000fe20000000800 */
[----:B------:R-:W-:Y:S01]  /*2150*/  @!PT LDS RZ, [RZ] ;  /* 0x00000000fffff984 */ /* 0x000fe20000000800 */
[----:B------:R-:W-:Y:S01]  /*2160*/  @!PT LDS RZ, [RZ] ;  /* 0x00000000fffff984 */ /* 0x000fe20000000800 */
[----:B------:R-:W-:Y:S01]  /*2170*/  @!PT LDS RZ, [RZ] ;  /* 0x00000000fffff984 */ /* 0x000fe20000000800 */
[----:B------:R3:W-:Y:S06]  /*2180*/  MEMBAR.ALL.CTA ;  /* 0x0000000000007992 */ /* 0x0007ec0000008000 */
[----:B---3--:R-:W3:Y:S01]  /*2190*/  FENCE.VIEW.ASYNC.S ;  /* 0x00000000000073c6 */ /* 0x008ee20000000000 */
[----:B--2---:R-:W-:-:S13]  /*21a0*/  LOP3.LUT P0, RZ, R6, 0x1, RZ, 0xc0, !PT ;  /* 0x0000000106ff7812 */ /* 0x004fda000780c0ff */
[----:B---3--:R-:W-:Y:S01]  /*21b0*/  VOTEU.ANY UP1, P0 ;  /* 0x0000000000ff7886 */ /* 0x008fe20000020100 */
[----:B------:R-:W-:-:S13]  /*21c0*/  PLOP3.LUT P0, PT, PT, PT, UP1, 0x80, 0x8 ;  /* 0x000000000008781c */ /* 0x000fda0003f0f018 */
[----:B-1----:R-:W-:Y:S02]  /*21d0*/  @P0 LOP3.LUT R0, R5, 0xffff, RZ, 0xc0, !PT ;  /* 0x0000ffff05000812 */ /* 0x002fe400078ec0ff */
[----:B------:R-:W-:Y:S02]  /*21e0*/  @P0 MOV R2, R4 ;  /* 0x0000000400020202 */ /* 0x000fe40000000f00 */
[----:B------:R-:W-:Y:S01]  /*21f0*/  @P0 R2UR UR6, R0 ;  /* 0x00000000000602ca */ /* 0x000fe200000e0000 */
[----:B------:R-:W-:Y:S01]  /*2200*/  VIADD R0, R3, 0xd0 ;  /* 0x000000d003007836 */ /* 0x000fe20000000000 */
[----:B------:R-:W-:Y:S02]  /*2210*/  @P0 SHF.R.U32.HI R4, RZ, 0x10, R5 ;  /* 0x00000010ff040819 */ /* 0x000fe40000011605 */
[----:B------:R-:W-:Y:S02]  /*2220*/  @P0 R2UR UR7, R2 ;  /* 0x00000000020702ca */ /* 0x000fe400000e0000 */
[----:B------:R-:W-:-:S02]  /*2230*/  PRMT R0, RZ, 0x654, R0 ;  /* 0x00000654ff007816 */ /* 0x000fc40000000000 */
[----:B------:R-:W-:Y:S02]  /*2240*/  @P0 R2UR UR4, R4 ;  /* 0x00000000040402ca */ /* 0x000fe400000e0000 */
[----:B------:R1:W-:Y:S03]  /*2250*/  SYNCS.ARRIVE.TRANS64.RED.A1T0 RZ, [R0+URZ], RZ ;  /* 0x000000ff00ff79a7 */ /* 0x0003e600081004ff */
[----:B------:R-:W-:-:S04]  /*2260*/  @UP1 UMOV UR37, UR6 ;  /* 0x0000000600251c82 */ /* 0x000fc80008000000 */
[----:B------:R-:W-:-:S04]  /*2270*/  @UP1 UMOV UR38, UR7 ;  /* 0x0000000700261c82 */ /* 0x000fc80008000000 */
[----:B------:R-:W-:Y:S01]  /*2280*/  @UP1 UMOV UR36, UR4 ;  /* 0x0000000400241c82 */ /* 0x000fe20008000000 */
[----:B------:R-:W-:Y:S05]  /*2290*/  BRA.U !UP0, `(.L_x_41) ;  /* 0x0000000108d47547 */ /* 0x000fea000b800000 */
[----:B------:R-:W2:Y:S01]  /*22a0*/  LDCU.128 UR16, c[0x0][0xb10] ;  /* 0x00016200ff1077ac */ /* 0x000ea20008000c00 */
[----:B------:R-:W3:Y:S01]  /*22b0*/  LDCU UR12, c[0x0][0xb20] ;  /* 0x00016400ff0c77ac */ /* 0x000ee20008000800 */
[----:B------:R-:W4:Y:S01]  /*22c0*/  LDCU UR20, c[0x0][0xb0c] ;  /* 0x00016180ff1477ac */ /* 0x000f220008000800 */
[----:B------:R-:W1:Y:S01]  /*22d0*/  LDCU.64 UR8, c[0x0][0xb28] ;  /* 0x00016500ff0877ac */ /* 0x000e620008000a00 */
[----:B------:R-:W-:Y:S02]  /*22e0*/  UISETP.NE.AND UP3, UPT, UR40, 0x1, UPT ;  /* 0x000000012800788c */ /* 0x000fe4000bf65270 */
[----:B--2---:R-:W-:Y:S02]  /*22f0*/  UIMAD.WIDE.U32 UR10, UR39, UR19, URZ ;  /* 0x00000013270a72a5 */ /* 0x004fe4000f8e00ff */
[----:B------:R-:W-:Y:S02]  /*2300*/  UIMAD.WIDE.U32 UR6, UR41, UR16, URZ ;  /* 0x00000010290672a5 */ /* 0x000fe4000f8e00ff */
[----:B------:R-:W-:-:S02]  /*2310*/  UISETP.NE.AND UP0, UPT, UR18, 0x1, UPT ;  /* 0x000000011200788c */ /* 0x000fc4000bf05270 */
[----:B------:R-:W-:Y:S01]  /*2320*/  UIMAD.WIDE.U32 UR22, UR37, UR19, URZ ;  /* 0x00000013251672a5 */ /* 0x000fe2000f8e00ff */
[----:B------:R-:W-:Y:S02]  /*2330*/  UMOV UR10, UR11 ;  /* 0x0000000b000a7c82 */ /* 0x000fe40008000000 */
[----:B------:R-:W-:Y:S01]  /*2340*/  UMOV UR6, UR7 ;  /* 0x0000000700067c82 */ /* 0x000fe20008000000 */
[----:B---3--:R-:W-:Y:S02]  /*2350*/  USHF.R.U32.HI UR10, URZ, UR12, UR10 ;  /* 0x0000000cff0a7299 */ /* 0x008fe4000801160a */
[----:B------:R-:W-:Y:S02]  /*2360*/  USHF.R.U32.HI UR7, URZ, UR17, UR6 ;  /* 0x00000011ff077299 */ /* 0x000fe40008011606 */
[----:B----4-:R-:W-:Y:S02]  /*2370*/  UISETP.NE.AND UP2, UPT, UR20, 0x1, UPT ;  /* 0x000000011400788c */ /* 0x010fe4000bf45270 */
[----:B------:R-:W-:-:S02]  /*2380*/  USEL UR6, UR39, UR10, !UP0 ;  /* 0x0000000a27067287 */ /* 0x000fc4000c000000 */
[----:B------:R-:W-:Y:S02]  /*2390*/  USEL UR7, UR41, UR7, !UP2 ;  /* 0x0000000729077287 */ /* 0x000fe4000d000000 */
[----:B-1----:R-:W-:Y:S01]  /*23a0*/  UIMAD.WIDE.U32 UR10, UR6, UR8, URZ ;  /* 0x00000008060a72a5 */ /* 0x002fe2000f8e00ff */
[----:B------:R-:W-:Y:S01]  /*23b0*/  UMOV UR4, UR23 ;  /* 0x0000001700047c82 */ /* 0x000fe20008000000 */
[----:B------:R-:W-:Y:S02]  /*23c0*/  UIMAD.WIDE.U32 UR14, UR38, UR16, URZ ;  /* 0x00000010260e72a5 */ /* 0x000fe4000f8e00ff */
[----:B------:R-:W-:-:S03]  /*23d0*/  UIMAD.WIDE.U32 UR22, UR7, UR8, URZ ;  /* 0x00000008071672a5 */ /* 0x000fc6000f8e00ff */
[----:B------:R-:W-:Y:S01]  /*23e0*/  UMOV UR10, UR11 ;  /* 0x0000000b000a7c82 */ /* 0x000fe20008000000 */
[----:B------:R-:W-:Y:S02]  /*23f0*/  USHF.R.U32.HI UR4, URZ, UR12, UR4 ;  /* 0x0000000cff047299 */ /* 0x000fe40008011604 */
[----:B------:R-:W-:Y:S01]  /*2400*/  @UP3 USHF.R.U32.HI UR6, URZ, UR9, UR10 ;  /* 0x00000009ff063299 */ /* 0x000fe2000801160a */
[----:B------:R-:W-:Y:S01]  /*2410*/  UMOV UR14, UR15 ;  /* 0x0000000f000e7c82 */ /* 0x000fe20008000000 */
[----:B------:R-:W-:Y:S01]  /*2420*/  UMOV UR22, UR23 ;  /* 0x0000001700167c82 */ /* 0x000fe20008000000 */
[----:B------:R-:W-:Y:S02]  /*2430*/  USHF.R.U32.HI UR17, URZ, UR17, UR14 ;  /* 0x00000011ff117299 */ /* 0x000fe4000801160e */
[----:B------:R-:W-:Y:S02]  /*2440*/  USEL UR4, UR37, UR4, !UP0 ;  /* 0x0000000425047287 */ /* 0x000fe4000c000000 */
[----:B------:R-:W-:-:S02]  /*2450*/  @UP3 USHF.R.U32.HI UR7, URZ, UR9, UR22 ;  /* 0x00000009ff073299 */ /* 0x000fc40008011616 */
[----:B------:R-:W-:Y:S02]  /*2460*/  UIMAD UR10, UR40, UR6, URZ ;  /* 0x00000006280a72a4 */ /* 0x000fe4000f8e02ff */
[----:B------:R-:W-:Y:S02]  /*2470*/  USEL UR6, UR38, UR17, !UP2 ;  /* 0x0000001126067287 */ /* 0x000fe4000d000000 */
[----:B------:R-:W-:Y:S02]  /*2480*/  UIMAD UR12, UR40, UR7, URZ ;  /* 0x00000007280c72a4 */ /* 0x000fe4000f8e02ff */
[----:B------:R-:W-:Y:S02]  /*2490*/  UISETP.GE.AND UP0, UPT, UR4, UR10, UPT ;  /* 0x0000000a0400728c */ /* 0x000fe4000bf06270 */
[----:B------:R-:W-:Y:S02]  /*24a0*/  UIMAD.WIDE.U32 UR10, UR4, UR8, URZ ;  /* 0x00000008040a72a5 */ /* 0x000fe4000f8e00ff */
[----:B------:R-:W-:-:S02]  /*24b0*/  UISETP.GE.OR UP0, UPT, UR6, UR12, UP0 ;  /* 0x0000000c0600728c */ /* 0x000fc40008706670 */
        /* <DEDUP_REMOVED lines=19> */
.L_x_41:
[----:B------:R-:W2:Y:S02]  /*25f0*/  LDCU UR4, c[0x0][0xb30] ;  /* 0x00016600ff0477ac */ /* 0x000ea40008000800 */
[----:B--2---:R-:W-:-:S09]  /*2600*/  UISETP.NE.AND UP0, UPT, UR4, 0x1, UPT ;  /* 0x000000010400788c */ /* 0x004fd2000bf05270 */
[----:B------:R-:W-:Y:S05]  /*2610*/  BRA.U UP0, `(.L_x_42) ;  /* 0x0000000100447547 */ /* 0x000fea000b800000 */
[----:B------:R-:W2:Y:S01]  /*2620*/  LDCU.128 UR16, c[0x0][0xb10] ;  /* 0x00016200ff1077ac */ /* 0x000ea20008000c00 */
[----:B------:R-:W3:Y:S01]  /*2630*/  LDCU UR10, c[0x0][0xb0c] ;  /* 0x00016180ff0a77ac */ /* 0x000ee20008000800 */
[----:B------:R-:W4:Y:S01]  /*2640*/  LDCU UR11, c[0x0][0xb20] ;  /* 0x00016400ff0b77ac */ /* 0x000f220008000800 */
[----:B--2---:R-:W-:Y:S02]  /*2650*/  UIMAD.WIDE.U32 UR8, UR38, UR16, URZ ;  /* 0x00000010260872a5 */ /* 0x004fe4000f8e00ff */
[----:B------:R-:W-:Y:S02]  /*2660*/  UIMAD.WIDE.U32 UR6, UR37, UR19, URZ ;  /* 0x00000013250672a5 */ /* 0x000fe4000f8e00ff */
[----:B---3--:R-:W-:Y:S02]  /*2670*/  UISETP.NE.AND UP2, UPT, UR10, 0x1, UPT ;  /* 0x000000010a00788c */ /* 0x008fe4000bf45270 */
[----:B------:R-:W-:Y:S01]  /*2680*/  UISETP.NE.AND UP0, UPT, UR18, 0x1, UPT ;  /* 0x000000011200788c */ /* 0x000fe2000bf05270 */
[----:B------:R-:W-:-:S02]  /*2690*/  UMOV UR8, UR9 ;  /* 0x0000000900087c82 */ /* 0x000fc40008000000 */
[----:B------:R-:W-:Y:S01]  /*26a0*/  UMOV UR4, UR7 ;  /* 0x0000000700047c82 */ /* 0x000fe20008000000 */
[----:B------:R-:W-:Y:S02]  /*26b0*/  USHF.R.U32.HI UR17, URZ, UR17, UR8 ;  /* 0x00000011ff117299 */ /* 0x000fe40008011608 */
[----:B----4-:R-:W-:Y:S02]  /*26c0*/  USHF.R.U32.HI UR4, URZ, UR11, UR4 ;  /* 0x0000000bff047299 */ /* 0x010fe40008011604 */
[----:B------:R-:W-:Y:S02]  /*26d0*/  USEL UR6, UR38, UR17, !UP2 ;  /* 0x0000001126067287 */ /* 0x000fe4000d000000 */
[----:B------:R-:W-:-:S04]  /*26e0*/  USEL UR4, UR37, UR4, !UP0 ;  /* 0x0000000425047287 */ /* 0x000fc8000c000000 */
[----:B------:R-:W-:Y:S02]  /*26f0*/  UIADD3 UR7, UPT, UPT, UR6, -UR4, URZ ;  /* 0x8000000406077290 */ /* 0x000fe4000fffe0ff */
[----:B------:R-:W-:Y:S02]  /*2700*/  UIADD3 UR4, UPT, UPT, -UR6, UR4, URZ ;  /* 0x0000000406047290 */ /* 0x000fe4000fffe1ff */
[----:B------:R-:W-:Y:S02]  /*2710*/  UIMAD UR37, UR7, UR18, UR37 ;  /* 0x00000012072572a4 */ /* 0x000fe4000f8e0225 */
[----:B------:R-:W-:-:S12]  /*2720*/  UIMAD UR38, UR4, UR10, UR38 ;  /* 0x0000000a042672a4 */ /* 0x000fd8000f8e0226 */
.L_x_42:
[----:B------:R-:W-:Y:S01]  /*2730*/  VIADD R11, R11, 0x1 ;  /* 0x000000010b0b7836 */ /* 0x000fe20000000000 */
[----:B------:R-:W-:Y:S02]  /*2740*/  R2UR UR6, R87 ;  /* 0x00000000570672ca */ /* 0x000fe400000e0000 */
[----:B------:R-:W-:Y:S02]  /*2750*/  R2UR UR4, R86 ;  /* 0x00000000560472ca */ /* 0x000fe400000e0000 */
[C---:B------:R-:W-:Y:S02]  /*2760*/  ISETP.NE.AND P0, PT, R11.reuse, 0x2, PT ;  /* 0x000000020b00780c */ /* 0x040fe40003f05270 */
[----:B------:R-:W-:Y:S02]  /*2770*/  PLOP3.LUT P1, PT, PT, PT, PT, 0x80, 0x8 ;  /* 0x000000000008781c */ /* 0x000fe40003f2f070 */
[----:B------:R-:W-:Y:S02]  /*2780*/  SEL R3, RZ, 0x1, P0 ;  /* 0x00000001ff037807 */ /* 0x000fe40000000000 */
[----:B------:R-:W-:-:S02]  /*2790*/  SEL R11, R11, RZ, P0 ;  /* 0x000000ff0b0b7207 */ /* 0x000fc40000000000 */
[----:B------:R-:W-:Y:S01]  /*27a0*/  LOP3.LUT R10, R10, R3, RZ, 0x3c, !PT ;  /* 0x000000030a0a7212 */ /* 0x000fe200078e3cff */
[----:B------:R-:W-:Y:S02]  /*27b0*/  UIADD3 UR25, UPT, UPT, UR38, UR6, URZ ;  /* 0x0000000626197290 */ /* 0x000fe4000fffe0ff */
[----:B------:R-:W-:Y:S01]  /*27c0*/  UIADD3 UR30, UPT, UPT, UR37, UR4, URZ ;  /* 0x00000004251e7290 */ /* 0x000fe2000fffe0ff */
[----:B------:R-:W-:Y:S11]  /*27d0*/  BRA.U UP1, `(.L_x_43) ;  /* 0xfffffff101507547 */ /* 0x000ff6000b83ffff */
[----:B------:R-:W-:Y:S01]  /*27e0*/  UIADD3 UR13, UPT, UPT, UR13, 0x40, URZ ;  /* 0x000000400d0d7890 */ /* 0x000fe2000fffe0ff */
[----:B------:R-:W-:-:S03]  /*27f0*/  SHF.L.U32 R3, R12, 0x1f, RZ ;  /* 0x0000001f0c037819 */ /* 0x000fc600000006ff */
[----:B------:R-:W-:-:S09]  /*2800*/  ULEA UR4, UR5, UR13, 0x3 ;  /* 0x0000000d05047291 */ /* 0x000fd2000f8e18ff */
[----:B------:R-:W2:Y:S02]  /*2810*/  SYNCS.PHASECHK.TRANS64.TRYWAIT P0, [UR4], R3 ;  /* 0x00000003ff0075a7 */ /* 0x000ea40008001104 */
[----:B--2---:R-:W-:Y:S05]  /*2820*/  @!P0 BRA `(.L_x_44) ;  /* 0x0000005800308947 */ /* 0x004fea0003800000 */
.L_x_132:
[----:B------:R-:W-:-:S04]  /*2830*/  UIADD3 UR4, UPT, UPT, UR5, 0x1, URZ ;  /* 0x0000000105047890 */ /* 0x000fc8000fffe0ff */
[----:B------:R-:W-:-:S04]  /*2840*/  UISETP.NE.AND UP0, UPT, UR4, 0x8, UPT ;  /* 0x000000080400788c */ /* 0x000fc8000bf05270 */
[----:B------:R-:W-:Y:S02]  /*2850*/  USEL UR6, URZ, 0x1, UP0 ;  /* 0x00000001ff067887 */ /* 0x000fe40008000000 */
[----:B------:R-:W-:-:S04]  /*2860*/  USEL UR4, UR4, URZ, UP0 ;  /* 0x000000ff04047287 */ /* 0x000fc80008000000 */
[----:B------:R-:W-:Y:S01]  /*2870*/  ULEA UR5, UR4, UR13, 0x3 ;  /* 0x0000000d04057291 */ /* 0x000fe2000f8e18ff */
[----:B------:R-:W-:-:S04]  /*2880*/  LOP3.LUT R2, R12, UR6, RZ, 0x3c, !PT ;  /* 0x000000060c027c12 */ /* 0x000fc8000f8e3cff */
[----:B-1----:R-:W-:-:S04]  /*2890*/  SHF.L.U32 R3, R2, 0x1f, RZ ;  /* 0x0000001f02037819 */ /* 0x002fc800000006ff */
[----:B------:R-:W1:Y:S02]  /*28a0*/  SYNCS.PHASECHK.TRANS64.TRYWAIT P0, [UR5], R3 ;  /* 0x00000003ff0075a7 */ /* 0x000e640008001105 */
[----:B-1----:R-:W-:Y:S05]  /*28b0*/  @!P0 BRA `(.L_x_45) ;  /* 0x0000005800248947 */ /* 0x002fea0003800000 */
.L_x_134:
        /* <DEDUP_REMOVED lines=9> */
.L_x_136:
        /* <DEDUP_REMOVED lines=9> */
.L_x_138:
        /* <DEDUP_REMOVED lines=9> */
.L_x_140:
        /* <DEDUP_REMOVED lines=9> */
.L_x_142:
        /* <DEDUP_REMOVED lines=9> */
.L_x_144:
[----:B------:R-:W-:-:S04]  /*2b90*/  UIADD3 UR4, UPT, UPT, UR4, 0x1, URZ ;  /* 0x0000000104047890 */ /* 0x000fc8000fffe0ff */
[----:B------:R-:W-:-:S04]  /*2ba0*/  UISETP.NE.AND UP0, UPT, UR4, 0x8, UPT ;  /* 0x000000080400788c */ /* 0x000fc8000bf05270 */
[----:B------:R-:W-:Y:S02]  /*2bb0*/  USEL UR5, URZ, 0x1, UP0 ;  /* 0x00000001ff057887 */ /* 0x000fe40008000000 */
[----:B------:R-:W-:-:S04]  /*2bc0*/  USEL UR4, UR4, URZ, UP0 ;  /* 0x000000ff04047287 */ /* 0x000fc80008000000 */
[----:B------:R-:W-:Y:S01]  /*2bd0*/  ULEA UR4, UR4, UR13, 0x3 ;  /* 0x0000000d04047291 */ /* 0x000fe2000f8e18ff */
[----:B-1----:R-:W-:-:S04]  /*2be0*/  LOP3.LUT R3, R2, UR5, RZ, 0x3c, !PT ;  /* 0x0000000502037c12 */ /* 0x002fc8000f8e3cff */
[----:B------:R-:W-:Y:S01]  /*2bf0*/  SHF.L.U32 R3, R3, 0x1f, RZ ;  /* 0x0000001f03037819 */ /* 0x000fe200000006ff */
[----:B------:R-:W-:-:S07]  /*2c00*/  IMAD.U32 R0, RZ, RZ, UR4 ;  /* 0x00000004ff007e24 */ /* 0x000fce000f8e00ff */
.L_x_51:
[----:B-1----:R1:W2:Y:S02]  /*2c10*/  SYNCS.PHASECHK.TRANS64.TRYWAIT P0, [R0+URZ], R3 ;  /* 0x00000003000075a7 */ /* 0x0022a400080011ff */
[----:B--2---:R-:W-:Y:S05]  /*2c20*/  @!P0 NANOSLEEP.SYNCS 0x989680 ;  /* 0x009896800000895d */ /* 0x004fea0003900000 */
[----:B------:R-:W2:Y:S02]  /*2c30*/  @!P0 SYNCS.PHASECHK.TRANS64 P0, [R0+URZ], R3 ;  /* 0x00000003000085a7 */ /* 0x000ea400080010ff */
[----:B--2---:R-:W-:Y:S05]  /*2c40*/  @P0 EXIT ;  /* 0x000000000000094d */ /* 0x004fea0003800000 */
[----:B------:R-:W-:Y:S05]  /*2c50*/  BRA `(.L_x_51) ;  /* 0xfffffffc00ec7947 */ /* 0x000fea000383ffff */
.L_x_23:
[----:B------:R-:W1:Y:S02]  /*2c60*/  S2UR UR4, SR_CgaCtaId ;  /* 0x00000000000479c3 */ /* 0x000e640000008800 */
[----:B-1----:R-:W-:-:S04]  /*2c70*/  UISETP.NE.AND UP0, UPT, UR4, URZ, UPT ;  /* 0x000000ff0400728c */ /* 0x002fc8000bf05270 */
[----:B------:R-:W-:-:S09]  /*2c80*/  UISETP.NE.OR UP0, UPT, UR22, 0x1, UP0 ;  /* 0x000000011600788c */ /* 0x000fd20008705670 */
[----:B------:R-:W-:Y:S05]  /*2c90*/  BRA.U UP0, `(.L_x_52) ;  /* 0x00000005004c7547 */ /* 0x000fea000b800000 */
[----:B------:R-:W1:Y:S01]  /*2ca0*/  S2UR UR5, SR_CgaCtaId ;  /* 0x00000000000579c3 */ /* 0x000e620000008800 */
[----:B------:R-:W-:Y:S01]  /*2cb0*/  UMOV UR4, 0x400 ;  /* 0x0000040000047882 */ /* 0x000fe20000000000 */
[----:B------:R-:W-:Y:S01]  /*2cc0*/  ISETP.GE.U32.AND P2, PT, R0, 0x2, PT ;  /* 0x000000020000780c */ /* 0x000fe20003f46070 */
[----:B------:R-:W-:Y:S01]  /*2cd0*/  IMAD.MOV.U32 R12, RZ, RZ, 0x1 ;  /* 0x00000001ff0c7424 */ /* 0x000fe200078e00ff */
[----:B------:R-:W-:Y:S02]  /*2ce0*/  CS2R R10, SRZ ;  /* 0x00000000000a7805 */ /* 0x000fe4000001ff00 */
[----:B------:R-:W-:Y:S01]  /*2cf0*/  CS2R R8, SRZ ;  /* 0x0000000000087805 */ /* 0x000fe2000001ff00 */
[----:B-1----:R-:W-:-:S03]  /*2d00*/  ULEA UR6, UR5, UR4, 0x18 ;  /* 0x0000000405067291 */ /* 0x002fc6000f8ec0ff */
[----:B------:R-:W-:-:S09]  /*2d10*/  UMOV UR5, URZ ;  /* 0x000000ff00057c82 */ /* 0x000fd20008000000 */
.L_x_56:
[----:B------:R-:W-:Y:S02]  /*2d20*/  LEA R2, R8, UR6, 0x3 ;  /* 0x0000000608027c11 */ /* 0x000fe4000f8e18ff */
[----:B------:R-:W-:-:S03]  /*2d30*/  SHF.L.U32 R5, R9, 0x1f, RZ ;  /* 0x0000001f09057819 */ /* 0x000fc600000006ff */
[----:B------:R-:W-:Y:S01]  /*2d40*/  VIADD R4, R2, 0x130 ;  /* 0x0000013002047836 */ /* 0x000fe20000000000 */
[----:B------:R-:W1:Y:S02]  /*2d50*/  SYNCS.PHASECHK.TRANS64.TRYWAIT P0, [R2+URZ+0x120], R5 ;  /* 0x00012005020075a7 */ /* 0x000e6400080011ff */
[----:B-1----:R-:W-:Y:S05]  /*2d60*/  @!P0 BRA `(.L_x_53) ;  /* 0x0000005400888947 */ /* 0x002fea0003800000 */
.L_x_145:
[----:B------:R-:W-:Y:S01]  /*2d70*/  ULEA UR4, UR5, UR6, 0x3 ;  /* 0x0000000605047291 */ /* 0x000fe2000f8e18ff */
[----:B------:R-:W-:Y:S02]  /*2d80*/  PRMT R4, RZ, 0x654, R4 ;  /* 0x00000654ff047816 */ /* 0x000fe40000000004 */
[----:B-1----:R-:W-:Y:S01]  /*2d90*/  SHF.L.U32 R5, R12, 0x1f, RZ ;  /* 0x0000001f0c057819 */ /* 0x002fe200000006ff */
[----:B------:R-:W-:Y:S01]  /*2da0*/  UIADD3 UR7, UPT, UPT, UR4, 0xc0, URZ ;  /* 0x000000c004077890 */ /* 0x000fe2000fffe0ff */
[----:B------:R1:W-:Y:S05]  /*2db0*/  SYNCS.ARRIVE.TRANS64.RED.A1T0 RZ, [R4+URZ], RZ ;  /* 0x000000ff04ff79a7 */ /* 0x0003ea00081004ff */
[----:B------:R-:W-:Y:S01]  /*2dc0*/  IMAD.U32 R7, RZ, RZ, UR7 ;  /* 0x00000007ff077e24 */ /* 0x000fe2000f8e00ff */
[----:B------:R-:W2:Y:S04]  /*2dd0*/  SYNCS.PHASECHK.TRANS64.TRYWAIT P0, [UR4+0xd0], R5 ;  /* 0x0000d005ff0075a7 */ /* 0x000ea80008001104 */
[----:B------:R-:W-:Y:S01]  /*2de0*/  PRMT R6, R0, 0x654, R7 ;  /* 0x0000065400067816 */ /* 0x000fe20000000007 */
[----:B-1----:R-:W-:Y:S01]  /*2df0*/  @!P2 IMAD.MOV.U32 R4, RZ, RZ, 0x10 ;  /* 0x00000010ff04a424 */ /* 0x002fe200078e00ff */
[----:B--2---:R-:W-:Y:S06]  /*2e00*/  @!P0 BRA `(.L_x_54) ;  /* 0x0000005400748947 */ /* 0x004fec0003800000 */
.L_x_147:
[----:B------:R-:W-:Y:S01]  /*2e10*/  ULEA UR8, UR5, UR6, 0x4 ;  /* 0x0000000605087291 */ /* 0x000fe2000f8e20ff */
[----:B------:R-:W-:Y:S01]  /*2e20*/  SEL R3, R6, R3, !P2 ;  /* 0x0000000306037207 */ /* 0x000fe20005000000 */
[----:B------:R-:W-:Y:S01]  /*2e30*/  UIADD3 UR9, UPT, UPT, UR4, 0xc0, URZ ;  /* 0x000000c004097890 */ /* 0x000fe2000fffe0ff */
[----:B-1----:R-:W-:Y:S01]  /*2e40*/  LEA R2, R11, UR6, 0x3 ;  /* 0x000000060b027c11 */ /* 0x002fe2000f8e18ff */
[----:B------:R-:W-:Y:S01]  /*2e50*/  UIADD3 UR8, UPT, UPT, UR8, 0x150, URZ ;  /* 0x0000015008087890 */ /* 0x000fe2000fffe0ff */
[----:B------:R-:W-:Y:S01]  /*2e60*/  SHF.L.U32 R5, R10, 0x1f, RZ ;  /* 0x0000001f0a057819 */ /* 0x000fe200000006ff */
[----:B------:R1:W-:Y:S01]  /*2e70*/  @!P2 SYNCS.ARRIVE.TRANS64.RED RZ, [R3+URZ], R4 ;  /* 0x0000000403ffa9a7 */ /* 0x0003e200080004ff */
[----:B------:R-:W-:Y:S01]  /*2e80*/  UIADD3 UR4, UPT, UPT, UR5, 0x1, URZ ;  /* 0x0000000105047890 */ /* 0x000fe2000fffe0ff */
[----:B------:R-:W-:-:S03]  /*2e90*/  VIADD R8, R8, 0x1 ;  /* 0x0000000108087836 */ /* 0x000fc60000000000 */
[----:B------:R-:W-:Y:S02]  /*2ea0*/  UISETP.NE.AND UP0, UPT, UR4, 0x2, UPT ;  /* 0x000000020400788c */ /* 0x000fe4000bf05270 */
[----:B------:R-:W-:Y:S06]  /*2eb0*/  UGETNEXTWORKID.BROADCAST [UR8], [UR9] ;  /* 0x00000000080073ca */ /* 0x000fec0008000100 */
[----:B------:R-:W-:Y:S01]  /*2ec0*/  USEL UR7, URZ, 0x1, UP0 ;  /* 0x00000001ff077887 */ /* 0x000fe20008000000 */
[----:B------:R-:W-:Y:S01]  /*2ed0*/  ISETP.NE.AND P0, PT, R8, 0x2, PT ;  /* 0x000000020800780c */ /* 0x000fe20003f05270 */
[----:B------:R-:W-:Y:S01]  /*2ee0*/  USEL UR5, UR4, URZ, UP0 ;  /* 0x000000ff04057287 */ /* 0x000fe20008000000 */
[----:B------:R-:W2:Y:S03]  /*2ef0*/  SYNCS.PHASECHK.TRANS64.TRYWAIT P1, [R2+URZ+0xc0], R5 ;  /* 0x0000c005020075a7 */ /* 0x000ea600080211ff */
[----:B------:R-:W-:Y:S01]  /*2f00*/  LOP3.LUT R12, R12, UR7, RZ, 0x3c, !PT ;  /* 0x000000070c0c7c12 */ /* 0x000fe2000f8e3cff */
[----:B-12---:R-:W-:Y:S07]  /*2f10*/  @!P1 BRA `(.L_x_55) ;  /* 0x0000005400489947 */ /* 0x006fee0003800000 */
.L_x_148:
[C---:B------:R-:W-:Y:S01]  /*2f20*/  LEA R4, R11.reuse, UR6, 0x4 ;  /* 0x000000060b047c11 */ /* 0x040fe2000f8e20ff */
[----:B-1----:R-:W-:Y:S01]  /*2f30*/  VIADD R2, R2, 0xd0 ;  /* 0x000000d002027836 */ /* 0x002fe20000000000 */
[----:B------:R-:W-:Y:S01]  /*2f40*/  SEL R8, R8, RZ, P0 ;  /* 0x000000ff08087207 */ /* 0x000fe20000000000 */
[----:B------:R-:W-:-:S03]  /*2f50*/  VIADD R11, R11, 0x1 ;  /* 0x000000010b0b7836 */ /* 0x000fc60000000000 */
[----:B------:R-:W1:Y:S01]  /*2f60*/  LDS.128 R4, [R4+0x150] ;  /* 0x0001500004047984 */ /* 0x000e620000000c00 */
[----:B------:R-:W-:Y:S02]  /*2f70*/  PRMT R2, RZ, 0x654, R2 ;  /* 0x00000654ff027816 */ /* 0x000fe40000000002 */
[C---:B------:R-:W-:Y:S01]  /*2f80*/  ISETP.NE.AND P1, PT, R11.reuse, 0x2, PT ;  /* 0x000000020b00780c */ /* 0x040fe20003f25270 */
[----:B------:R-:W-:Y:S01]  /*2f90*/  @!PT LDS RZ, [RZ] ;  /* 0x00000000fffff984 */ /* 0x000fe20000000800 */
[----:B------:R-:W-:Y:S01]  /*2fa0*/  @!PT LDS RZ, [RZ] ;  /* 0x00000000fffff984 */ /* 0x000fe20000000800 */
[----:B------:R-:W-:Y:S01]  /*2fb0*/  @!PT LDS RZ, [RZ] ;  /* 0x00000000fffff984 */ /* 0x000fe20000000800 */
[----:B------:R-:W-:Y:S01]  /*2fc0*/  @!PT LDS RZ, [RZ] ;  /* 0x00000000fffff984 */ /* 0x000fe20000000800 */
[----:B------:R2:W-:Y:S06]  /*2fd0*/  MEMBAR.ALL.CTA ;  /* 0x0000000000007992 */ /* 0x0005ec0000008000 */
[----:B--2---:R-:W2:Y:S01]  /*2fe0*/  FENCE.VIEW.ASYNC.S ;  /* 0x00000000000073c6 */ /* 0x004ea20000000000 */
[----:B------:R-:W-:Y:S01]  /*2ff0*/  SEL R11, R11, RZ, P1 ;  /* 0x000000ff0b0b7207 */ /* 0x000fe20000800000 */
[----:B--2---:R2:W-:Y:S01]  /*3000*/  SYNCS.ARRIVE.TRANS64.RED.A1T0 RZ, [R2+URZ], RZ ;  /* 0x000000ff02ff79a7 */ /* 0x0045e200081004ff */
[----:B-1----:R-:W-:-:S02]  /*3010*/  LOP3.LUT P3, RZ, R6, 0x1, RZ, 0xc0, !PT ;  /* 0x0000000106ff7812 */ /* 0x002fc4000786c0ff */
[----:B------:R-:W-:-:S04]  /*3020*/  SEL R5, RZ, 0x1, P1 ;  /* 0x00000001ff057807 */ /* 0x000fc80000800000 */
[----:B------:R-:W-:Y:S02]  /*3030*/  LOP3.LUT R10, R10, R5, RZ, 0x3c, !PT ;  /* 0x000000050a0a7212 */ /* 0x000fe400078e3cff */
[----:B--2---:R-:W-:-:S04]  /*3040*/  SEL R2, RZ, 0x1, P0 ;  /* 0x00000001ff027807 */ /* 0x004fc80000000000 */
[----:B------:R-:W-:Y:S01]  /*3050*/  LOP3.LUT R9, R9, R2, RZ, 0x3c, !PT ;  /* 0x0000000209097212 */ /* 0x000fe200078e3cff */
[----:B------:R-:W-:Y:S06]  /*3060*/  @P3 BRA `(.L_x_56) ;  /* 0xfffffffc002c3947 */ /* 0x000fec000383ffff */
[----:B------:R-:W-:Y:S01]  /*3070*/  ULEA UR4, UR5, UR6, 0x3 ;  /* 0x0000000605047291 */ /* 0x000fe2000f8e18ff */
[----:B------:R-:W-:-:S08]  /*3080*/  SHF.L.U32 R3, R12, 0x1f, RZ ;  /* 0x0000001f0c037819 */ /* 0x000fd000000006ff */
[----:B------:R-:W1:Y:S02]  /*3090*/  SYNCS.PHASECHK.TRANS64 P0, [UR4+0xd0], R3 ;  /* 0x0000d003ff0075a7 */ /* 0x000e640008001004 */
[----:B-1----:R-:W-:Y:S05]  /*30a0*/  @P0 BRA `(.L_x_57) ;  /* 0x0000000000080947 */ /* 0x002fea0003800000 */
[----:B------:R-:W1:Y:S02]  /*30b0*/  SYNCS.PHASECHK.TRANS64.TRYWAIT P0, [UR4+0xd0], R3 ;  /* 0x0000d003ff0075a7 */ /* 0x000e640008001104 */
[----:B-1----:R-:W-:Y:S05]  /*30c0*/  @!P0 BRA `(.L_x_58) ;  /* 0x0000005000f08947 */ /* 0x002fea0003800000 */
.L_x_57:
[----:B------:R-:W-:-:S04]  /*30d0*/  UIADD3 UR7, UPT, UPT, UR5, 0x1, URZ ;  /* 0x0000000105077890 */ /* 0x000fc8000fffe0ff */
[----:B------:R-:W-:-:S04]  /*30e0*/  UISETP.NE.AND UP0, UPT, UR7, 0x2, UPT ;  /* 0x000000020700788c */ /* 0x000fc8000bf05270 */
[----:B------:R-:W-:Y:S02]  /*30f0*/  USEL UR8, URZ, 0x1, UP0 ;  /* 0x00000001ff087887 */ /* 0x000fe40008000000 */
[----:B------:R-:W-:-:S04]  /*3100*/  USEL UR7, UR7, URZ, UP0 ;  /* 0x000000ff07077287 */ /* 0x000fc80008000000 */
[----:B------:R-:W-:Y:S01]  /*3110*/  ULEA UR7, UR7, UR6, 0x3 ;  /* 0x0000000607077291 */ /* 0x000fe2000f8e18ff */
[----:B-1----:R-:W-:-:S04]  /*3120*/  LOP3.LUT R3, R12, UR8, RZ, 0x3c, !PT ;  /* 0x000000080c037c12 */ /* 0x002fc8000f8e3cff */
[----:B------:R-:W-:-:S04]  /*3130*/  SHF.L.U32 R0, R3, 0x1f, RZ ;  /* 0x0000001f03007819 */ /* 0x000fc800000006ff */
[----:B------:R-:W1:Y:S02]  /*3140*/  SYNCS.PHASECHK.TRANS64 P0, [UR7+0xd0], R0 ;  /* 0x0000d000ff0075a7 */ /* 0x000e640008001007 */
[----:B-1----:R-:W-:Y:S05]  /*3150*/  @P0 EXIT ;  /* 0x000000000000094d */ /* 0x002fea0003800000 */
[----:B------:R-:W-:Y:S02]  /*3160*/  SHF.L.U32 R3, R3, 0x1f, RZ ;  /* 0x0000001f03037819 */ /* 0x000fe400000006ff */
[----:B------:R-:W-:-:S07]  /*3170*/  MOV R0, UR7 ;  /* 0x0000000700007c02 */ /* 0x000fce0008000f00 */
.L_x_59:
[----:B-1----:R1:W2:Y:S02]  /*3180*/  SYNCS.PHASECHK.TRANS64.TRYWAIT P0, [R0+URZ+0xd0], R3 ;  /* 0x0000d003000075a7 */ /* 0x0022a400080011ff */
[----:B--2---:R-:W-:Y:S05]  /*3190*/  @!P0 NANOSLEEP.SYNCS 0x989680 ;  /* 0x009896800000895d */ /* 0x004fea0003900000 */
[----:B------:R-:W2:Y:S02]  /*31a0*/  @!P0 SYNCS.PHASECHK.TRANS64 P0, [R0+URZ+0xd0], R3 ;  /* 0x0000d003000085a7 */ /* 0x000ea400080010ff */
[----:B--2---:R-:W-:Y:S05]  /*31b0*/  @P0 EXIT ;  /* 0x000000000000094d */ /* 0x004fea0003800000 */
[----:B------:R-:W-:Y:S05]  /*31c0*/  BRA `(.L_x_59) ;  /* 0xfffffffc00ec7947 */ /* 0x000fea000383ffff */
.L_x_52:
[----:B------:R-:W-:Y:S05]  /*31d0*/  BRA.U UP4, `(.L_x_60) ;  /* 0x0000000d04c07547 */ /* 0x000fea000b800000 */
[----:B------:R-:W1:Y:S01]  /*31e0*/  S2UR UR7, SR_CgaCtaId ;  /* 0x00000000000779c3 */ /* 0x000e620000008800 */
[----:B------:R-:W-:Y:S01]  /*31f0*/  UMOV UR4, 0x40 ;  /* 0x0000004000047882 */ /* 0x000fe20000000000 */
[----:B------:R-:W-:Y:S01]  /*3200*/  NOP ;  /* 0x0000000000007918 */ /* 0x000fe20000000000 */
[----:B------:R-:W-:Y:S01]  /*3210*/  UMOV UR6, 0x400 ;  /* 0x0000040000067882 */ /* 0x000fe20000000000 */
[----:B-1----:R-:W-:Y:S02]  /*3220*/  ULEA UR5, UR7, UR4, 0x18 ;  /* 0x0000000407057291 */ /* 0x002fe4000f8ec0ff */
[----:B------:R-:W-:-:S07]  /*3230*/  ULEA UR6, UR7, UR6, 0x18 ;  /* 0x0000000607067291 */ /* 0x000fce000f8ec0ff */
[----:B------:R-:W1:Y:S02]  /*3240*/  LDS.U8 R0, [UR5+0x1c] ;  /* 0x00001c05ff007984 */ /* 0x000e640008000000 */
[----:B-1----:R-:W-:-:S13]  /*3250*/  ISETP.NE.AND P0, PT, R0, RZ, PT ;  /* 0x000000ff0000720c */ /* 0x002fda0003f05270 */
[----:B------:R-:W-:Y:S05]  /*3260*/  @P0 BRA `(.L_x_61) ;  /* 0x0000000000580947 */ /* 0x000fea0003800000 */
[----:B------:R-:W-:-:S13]  /*3270*/  ELECT P0, URZ, PT ;  /* 0x0000000000ff782f */ /* 0x000fda0003800000 */
[----:B------:R-:W-:Y:S05]  /*3280*/  @!P0 BRA `(.L_x_62) ;  /* 0x0000000000608947 */ /* 0x000fea0003800000 */
[----:B------:R-:W-:Y:S01]  /*3290*/  UMOV UR4, 0x10 ;  /* 0x0000001000047882 */ /* 0x000fe20000000000 */
[----:B------:R-:W-:Y:S01]  /*32a0*/  HFMA2 R0, -RZ, RZ, 0, 5.9604644775390625e-08 ;  /* 0x00000001ff007431 */ /* 0x000fe200000001ff */
[----:B------:R-:W-:-:S03]  /*32b0*/  MOV R3, 0xffff ;  /* 0x0000ffff00037802 */ /* 0x000fc60000000f00 */
[----:B------:R-:W-:Y:S04]  /*32c0*/  DEPBAR.LE SB1, 0x36 ;  /* 0x00009d800000791a */ /* 0x000fe80000000000 */
[----:B------:R-:W1:Y:S02]  /*32d0*/  UTCATOMSWS.FIND_AND_SET.ALIGN UP0, UR4, UR4 ;  /* 0x00000004000475e3 */ /* 0x000e640008000800 */
[----:B-1----:R-:W-:Y:S01]  /*32e0*/  MOV R4, UR4 ;  /* 0x0000000400047c02 */ /* 0x002fe20008000f00 */
[----:B------:R-:W-:Y:S06]  /*32f0*/  BRA.U UP0, `(.L_x_63) ;  /* 0x0000000100187547 */ /* 0x000fec000b800000 */
.L_x_64:
[----:B------:R-:W-:Y:S05]  /*3300*/  NANOSLEEP 0x64 ;  /* 0x000000640000795d */ /* 0x000fea0003800000 */
[----:B------:R-:W-:-:S05]  /*3310*/  UMOV UR4, 0x10 ;  /* 0x0000001000047882 */ /* 0x000fca0000000000 */
[----:B------:R-:W-:Y:S04]  /*3320*/  DEPBAR.LE SB1, 0x36 ;  /* 0x00009d800000791a */ /* 0x000fe80000000000 */
[----:B------:R-:W1:Y:S02]  /*3330*/  UTCATOMSWS.FIND_AND_SET.ALIGN UP0, UR4, UR4 ;  /* 0x00000004000475e3 */ /* 0x000e640008000800 */
[----:B-1----:R-:W-:Y:S01]  /*3340*/  MOV R4, UR4 ;  /* 0x0000000400047c02 */ /* 0x002fe20008000f00 */
[----:B------:R-:W-:Y:S05]  /*3350*/  BRA.U !UP0, `(.L_x_64) ;  /* 0xfffffffd08e87547 */ /* 0x000fea000b83ffff */
.L_x_63:
[-C--:B------:R-:W-:Y:S02]  /*3360*/  SHF.L.U32 R3, R3, R4.reuse, RZ ;  /* 0x0000000403037219 */ /* 0x080fe400000006ff */
[----:B------:R-:W-:Y:S01]  /*3370*/  SHF.L.U32 R0, R0, R4, RZ ;  /* 0x0000000400007219 */ /* 0x000fe200000006ff */
[----:B------:R-:W-:Y:S02]  /*3380*/  IMAD.SHL.U32 R4, R4, 0x20, RZ ;  /* 0x0000002004047824 */ /* 0x000fe400078e00ff */
[----:B------:R1:W-:Y:S04]  /*3390*/  ATOMS.OR RZ, [UR5+0x14], R3 ;  /* 0x00001403ffff798c */ /* 0x0003e8000b000005 */
[----:B------:R1:W-:Y:S04]  /*33a0*/  ATOMS.OR RZ, [UR5+0x18], R0 ;  /* 0x00001800ffff798c */ /* 0x0003e8000b000005 */
[----:B------:R1:W-:Y:S01]  /*33b0*/  STS [UR6+0x170], R4 ;  /* 0x00017004ff007988 */ /* 0x0003e20008000806 */
[----:B------:R-:W-:Y:S05]  /*33c0*/  BRA `(.L_x_62) ;  /* 0x0000000000107947 */ /* 0x000fea0003800000 */
.L_x_61:
[----:B------:R-:W-:Y:S02]  /*33d0*/  MOV R0, 0xffffffff ;  /* 0xffffffff00007802 */ /* 0x000fe40000000f00 */
[----:B------:R-:W-:-:S03]  /*33e0*/  MOV R4, 0x3410 ;  /* 0x0000341000047802 */ /* 0x000fc60000000f00 */
[----:B------:R1:W-:Y:S04]  /*33f0*/  STS [UR6+0x170], R0 ;  /* 0x00017000ff007988 */ /* 0x0003e80008000806 */
[----:B-1---5:R-:W-:Y:S05]  /*3400*/  CALL.REL.NOINC `($__internal_1_$__cuda_sm10x_tcgen05_guardrail_trap_phase_invalid_during_alloc) ;  /* 0x0000005400c47944 */ /* 0x022fea0003c00000 */
.L_x_62:
[----:B------:R-:W-:Y:S05]  /*3410*/  WARPSYNC.ALL ;  /* 0x0000000000007948 */ /* 0x000fea0003800000 */
[----:B------:R-:W2:Y:S01]  /*3420*/  S2UR UR4, SR_CgaCtaId ;  /* 0x00000000000479c3 */ /* 0x000ea20000008800 */
[----:B------:R-:W-:Y:S01]  /*3430*/  UMOV UR26, 0x400 ;  /* 0x00000400001a7882 */ /* 0x000fe20000000000 */
[----:B------:R-:W-:-:S06]  /*3440*/  NOP ;  /* 0x0000000000007918 */ /* 0x000fcc0000000000 */
[----:B------:R-:W-:Y:S06]  /*3450*/  BAR.ARV 0x6, 0xa0 ;  /* 0x0182800000007b1d */ /* 0x000fec0000002000 */
[----:B------:R-:W3:Y:S01]  /*3460*/  LDCU UR5, c[0x0][0x38c] ;  /* 0x00007180ff0577ac */ /* 0x000ee20008000800 */
[----:B------:R-:W-:Y:S01]  /*3470*/  LOP3.LUT R2, R2, 0xffff, RZ, 0xc0, !PT ;  /* 0x0000ffff02027812 */ /* 0x000fe200078ec0ff */
[----:B------:R-:W-:Y:S01]  /*3480*/  IMAD.MOV.U32 R11, RZ, RZ, 0x1 ;  /* 0x00000001ff0b7424 */ /* 0x000fe200078e00ff */
[----:B------:R-:W-:Y:S01]  /*3490*/  CS2R R8, SRZ ;  /* 0x0000000000087805 */ /* 0x000fe2000001ff00 */
[----:B------:R-:W4:Y:S01]  /*34a0*/  LDCU UR7, c[0x0][0x38c] ;  /* 0x00007180ff0777ac */ /* 0x000f220008000800 */
[----:B------:R-:W-:Y:S01]  /*34b0*/  R2UR UR27, R2 ;  /* 0x00000000021b72ca */ /* 0x000fe200000e0000 */
[----:B------:R-:W-:Y:S01]  /*34c0*/  IMAD.MOV.U32 R10, RZ, RZ, RZ ;  /* 0x000000ffff0a7224 */ /* 0x000fe200078e00ff */
[----:B------:R-:W-:Y:S01]  /*34d0*/  UMOV UR31, URZ ;  /* 0x000000ff001f7c82 */ /* 0x000fe20008000000 */
[----:B------:R-:W-:Y:S01]  /*34e0*/  UMOV UR22, URZ ;  /* 0x000000ff00167c82 */ /* 0x000fe20008000000 */
[----:B--2---:R-:W-:Y:S01]  /*34f0*/  ULEA UR26, UR4, UR26, 0x18 ;  /* 0x0000001a041a7291 */ /* 0x004fe2000f8ec0ff */
[----:B------:R-:W-:Y:S01]  /*3500*/  UMOV UR38, 0x0 ;  /* 0x0000000000267882 */ /* 0x000fe20000000000 */
[----:B------:R-:W-:-:S02]  /*3510*/  UMOV UR39, 0x8100490 ;  /* 0x0810049000277882 */ /* 0x000fc40000000000 */
[----:B------:R-:W-:Y:S02]  /*3520*/  UIADD3 UR4, UPT, UPT, UR26, 0x6400, URZ ;  /* 0x000064001a047890 */ /* 0x000fe4000fffe0ff */
[----:B------:R-:W-:Y:S02]  /*3530*/  UIADD3 UR6, UPT, UPT, UR26, 0x26400, URZ ;  /* 0x000264001a067890 */ /* 0x000fe4000fffe0ff */
[----:B---3--:R-:W-:Y:S01]  /*3540*/  UIADD3 UR5, UPT, UPT, UR5, 0x3f, URZ ;  /* 0x0000003f05057890 */ /* 0x008fe2000fffe0ff */
[----:B-1----:R-:W1:Y:S01]  /*3550*/  LDS R0, [UR26+0x170] ;  /* 0x0001701aff007984 */ /* 0x002e620008000800 */
[----:B------:R-:W-:Y:S01]  /*3560*/  UMOV UR36, 0x0 ;  /* 0x0000000000247882 */ /* 0x000fe20000000000 */
[----:B------:R-:W-:Y:S01]  /*3570*/  UMOV UR37, 0x8100490 ;  /* 0x0810049000257882 */ /* 0x000fe20000000000 */
[----:B------:R-:W-:Y:S02]  /*3580*/  USHF.R.S32.HI UR40, URZ, 0x1f, UR5 ;  /* 0x0000001fff287899 */ /* 0x000fe40008011405 */
[----:B----4-:R-:W-:-:S02]  /*3590*/  UISETP.GE.AND UP4, UPT, UR7, 0x1, UPT ;  /* 0x000000010700788c */ /* 0x010fc4000bf86270 */
[----:B------:R-:W-:Y:S02]  /*35a0*/  ULEA.HI UR40, UR40, UR5, URZ, 0x6 ;  /* 0x0000000528287291 */ /* 0x000fe4000f8f30ff */
[----:B------:R-:W-:Y:S02]  /*35b0*/  USHF.R.U32.HI UR5, URZ, 0x4, UR4 ;  /* 0x00000004ff057899 */ /* 0x000fe40008011604 */
[----:B------:R-:W-:Y:S02]  /*35c0*/  USHF.R.S32.HI UR40, URZ, 0x6, UR40 ;  /* 0x00000006ff287899 */ /* 0x000fe40008011428 */
[----:B------:R-:W-:Y:S02]  /*35d0*/  USHF.R.U32.HI UR4, URZ, 0x4, UR6 ;  /* 0x00000004ff047899 */ /* 0x000fe40008011606 */
[----:B------:R-:W-:Y:S02]  /*35e0*/  UISETP.LT.AND UP0, UPT, UR40, 0x1, UPT ;  /* 0x000000012800788c */ /* 0x000fe4000bf01270 */
[----:B------:R-:W-:-:S02]  /*35f0*/  ULOP3.LUT UR5, UR5, 0x3fff, URZ, 0xc0, !UPT ;  /* 0x00003fff05057892 */ /* 0x000fc4000f8ec0ff */
[----:B------:R-:W-:Y:S02]  /*3600*/  ULOP3.LUT UR4, UR4, 0x3fff, URZ, 0xc0, !UPT ;  /* 0x00003fff04047892 */ /* 0x000fe4000f8ec0ff */
[----:B------:R-:W-:Y:S02]  /*3610*/  USEL UR41, UR40, 0x1, !UP0 ;  /* 0x0000000128297887 */ /* 0x000fe4000c000000 */
[----:B------:R-:W-:Y:S02]  /*3620*/  ULOP3.LUT UR28, UR5, 0x10000, URZ, 0xfc, !UPT ;  /* 0x00010000051c7892 */ /* 0x000fe4000f8efcff */
[----:B------:R-:W-:Y:S02]  /*3630*/  ULOP3.LUT UR29, UR4, 0x10000, URZ, 0xfc, !UPT ;  /* 0x00010000041d7892 */ /* 0x000fe4000f8efcff */
[----:B------:R-:W-:Y:S01]  /*3640*/  UIADD3 UR41, UPT, UPT, -UR41, URZ, URZ ;  /* 0x000000ff29297290 */ /* 0x000fe2000fffe1ff */
[----:B------:R-:W-:Y:S01]  /*3650*/  UMOV UR34, 0x0 ;  /* 0x0000000000227882 */ /* 0x000fe20000000000 */
[----:B------:R-:W-:Y:S01]  /*3660*/  UMOV UR35, 0x8100490 ;  /* 0x0810049000237882 */ /* 0x000fe20000000000 */
[----:B------:R-:W-:Y:S01]  /*3670*/  UMOV UR32, 0x0 ;  /* 0x0000000000207882 */ /* 0x000fe20000000000 */
[----:B------:R-:W-:Y:S01]  /*3680*/  UMOV UR33, 0x8100490 ;  /* 0x0810049000217882 */ /* 0x000fe20000000000 */
[----:B-1----:R-:W-:-:S15]  /*3690*/  R2UR UR42, R0 ;  /* 0x00000000002a72ca */ /* 0x002fde00000e0000 */
.L_x_71:
[----:B------:R-:W-:Y:S02]  /*36a0*/  LEA R0, R10, UR26, 0x3 ;  /* 0x0000001a0a007c11 */ /* 0x000fe4000f8e18ff */
[----:B------:R-:W-:Y:S02]  /*36b0*/  SHF.L.U32 R5, R9, 0x1f, RZ ;  /* 0x0000001f09057819 */ /* 0x000fe400000006ff */
[----:B------:R-:W-:Y:S01]  /*36c0*/  PLOP3.LUT P0, PT, PT, PT, UP4, 0x80, 0x8 ;  /* 0x000000000008781c */ /* 0x000fe20003f0f048 */
[----:B------:R-:W-:Y:S01]  /*36d0*/  VIADD R3, R0, 0xd0 ;  /* 0x000000d000037836 */ /* 0x000fe20000000000 */
[----:B-1----:R-:W1:Y:S02]  /*36e0*/  SYNCS.PHASECHK.TRANS64.TRYWAIT P1, [R0+URZ+0xc0], R5 ;  /* 0x0000c005000075a7 */ /* 0x002e6400080211ff */
[----:B-1-3--:R-:W-:Y:S09]  /*36f0*/  @!P1 BRA `(.L_x_65) ;  /* 0x0000004c007c9947 */ /* 0x00aff20003800000 */
.L_x_150:
[----:B------:R-:W-:Y:S01]  /*3700*/  LEA R4, R10, UR26, 0x4 ;  /* 0x0000001a0a047c11 */ /* 0x000fe2000f8e20ff */
[----:B------:R-:W-:Y:S01]  /*3710*/  @UP4 ULEA UR4, UR22, UR26, 0x3 ;  /* 0x0000001a16044291 */ /* 0x000fe2000f8e18ff */
[----:B------:R-:W-:Y:S01]  /*3720*/  PLOP3.LUT P2, PT, PT, PT, PT, 0x80, 0x8 ;  /* 0x000000000008781c */ /* 0x000fe20003f4f070 */
[----:B------:R-:W-:Y:S01]  /*3730*/  ULEA UR30, UR31, UR26, 0x3 ;  /* 0x0000001a1f1e7291 */ /* 0x000fe2000f8e18ff */
[----:B------:R-:W-:Y:S01]  /*3740*/  PRMT R3, RZ, 0x654, R3 ;  /* 0x00000654ff037816 */ /* 0x000fe20000000003 */
[----:B------:R-:W-:Y:S01]  /*3750*/  ULEA UR11, UR31, UR42, 0x6 ;  /* 0x0000002a1f0b7291 */ /* 0x000fe2000f8e30ff */
[----:B-1----:R-:W1:Y:S01]  /*3760*/  LDS.128 R4, [R4+0x150] ;  /* 0x0001500004047984 */ /* 0x002e620000000c00 */
[----:B------:R-:W-:Y:S02]  /*3770*/  @P0 SHF.L.U32 R2, R8, 0x1f, RZ ;  /* 0x0000001f08020819 */ /* 0x000fe400000006ff */
[----:B------:R-:W-:Y:S01]  /*3780*/  SHF.L.U32 R0, R11, 0x1f, RZ ;  /* 0x0000001f0b007819 */ /* 0x000fe200000006ff */
[----:B------:R-:W-:Y:S01]  /*3790*/  @!PT LDS RZ, [RZ] ;  /* 0x00000000fffff984 */ /* 0x000fe20000000800 */
[----:B------:R-:W-:Y:S01]  /*37a0*/  @!PT LDS RZ, [RZ] ;  /* 0x00000000fffff984 */ /* 0x000fe20000000800 */
[----:B------:R-:W-:Y:S01]  /*37b0*/  @!PT LDS RZ, [RZ] ;  /* 0x00000000fffff984 */ /* 0x000fe20000000800 */
[----:B------:R-:W-:Y:S01]  /*37c0*/  @!PT LDS RZ, [RZ] ;  /* 0x00000000fffff984 */ /* 0x000fe20000000800 */
[----:B------:R2:W-:Y:S06]  /*37d0*/  MEMBAR.ALL.CTA ;  /* 0x0000000000007992 */ /* 0x0005ec0000008000 */
[----:B--2---:R-:W2:Y:S02]  /*37e0*/  FENCE.VIEW.ASYNC.S ;  /* 0x00000000000073c6 */ /* 0x004ea40000000000 */
[----:B--2---:R2:W-:Y:S01]  /*37f0*/  SYNCS.ARRIVE.TRANS64.RED.A1T0 RZ, [R3+URZ], RZ ;  /* 0x000000ff03ff79a7 */ /* 0x0045e200081004ff */
[----:B------:R2:W3:Y:S01]  /*3800*/  @P0 SYNCS.PHASECHK.TRANS64.TRYWAIT P2, [UR4], R2 ;  /* 0x00000002ff0005a7 */ /* 0x0004e20008041104 */
[----:B-1----:R-:W-:Y:S01]  /*3810*/  LOP3.LUT P1, RZ, R6, 0x1, RZ, 0xc0, !PT ;  /* 0x0000000106ff7812 */ /* 0x002fe2000782c0ff */
[----:B------:R-:W1:Y:S02]  /*3820*/  SYNCS.PHASECHK.TRANS64.TRYWAIT P0, [UR30+0x100], R0 ;  /* 0x00010000ff0075a7 */ /* 0x000e64000800111e */
[----:B-123--:R-:W-:Y:S10]  /*3830*/  @!P0 BRA `(.L_x_66) ;  /* 0x0000004c00408947 */ /* 0x00eff40003800000 */
.L_x_152:
[----:B------:R-:W-:Y:S01]  /*3840*/  IADD3 R10, PT, PT, R10, 0x1, RZ ;  /* 0x000000010a0a7810 */ /* 0x000fe20007ffe0ff */
[----:B------:R-:W-:Y:S06]  /*3850*/  BRA.U !UP4, `(.L_x_67) ;  /* 0x000000010cc07547 */ /* 0x000fec000b800000 */
[----:B------:R-:W-:Y:S01]  /*3860*/  UPLOP3.LUT UP2, UPT, UPT, UPT, UPT, 0x40, 0x4 ;  /* 0x000000000004789c */ /* 0x000fe20003f4e870 */
[----:B------:R-:W-:Y:S01]  /*3870*/  UMOV UR24, UR41 ;  /* 0x0000002900187c82 */ /* 0x000fe20008000000 */
[----:B------:R-:W-:Y:S01]  /*3880*/  UMOV UR23, UR40 ;  /* 0x0000002800177c82 */ /* 0x000fe20008000000 */
[----:B------:R-:W-:-:S08]  /*3890*/  UMOV UR10, UR22 ;  /* 0x00000016000a7c82 */ /* 0x000fd00008000000 */
.L_x_70:
[----:B------:R-:W-:Y:S02]  /*38a0*/  UIADD3 UR24, UPT, UPT, UR24, 0x1, URZ ;  /* 0x0000000118187890 */ /* 0x000fe4000fffe0ff */
[----:B--2---:R-:W-:Y:S02]  /*38b0*/  ULEA UR5, UR10, UR26, 0x3 ;  /* 0x0000001a0a057291 */ /* 0x004fe4000f8e18ff */
[----:B------:R-:W-:Y:S01]  /*38c0*/  UISETP.NE.AND UP3, UPT, UR24, URZ, UPT ;  /* 0x000000ff1800728c */ /* 0x000fe2000bf65270 */
[----:B---3--:R-:W-:Y:S10]  /*38d0*/  @P2 BRA `(.L_x_68) ;  /* 0x00000000000c2947 */ /* 0x008ff40003800000 */
[----:B-1----:R-:W-:Y:S04]  /*38e0*/  SHF.L.U32 R3, R8, 0x1f, RZ ;  /* 0x0000001f08037819 */ /* 0x002fe800000006ff */
[----:B------:R-:W1:Y:S02]  /*38f0*/  SYNCS.PHASECHK.TRANS64.TRYWAIT P0, [UR5], R3 ;  /* 0x00000003ff0075a7 */ /* 0x000e640008001105 */
[----:B-1----:R-:W-:Y:S05]  /*3900*/  @!P0 BRA `(.L_x_69) ;  /* 0x0000004c00248947 */ /* 0x002fea0003800000 */
.L_x_68:
[----:B------:R-:W-:Y:S01]  /*3910*/  UISETP.NE.AND UP0, UPT, UR23, 0x1, UPT ;  /* 0x000000011700788c */ /* 0x000fe2000bf05270 */
[----:B------:R-:W-:Y:S01]  /*3920*/  PLOP3.LUT P2, PT, PT, PT, PT, 0x80, 0x8 ;  /* 0x000000000008781c */ /* 0x000fe20003f4f070 */
[----:B------:R-:W-:Y:S02]  /*3930*/  UIADD3 UR4, UPT, UPT, UR10, 0x1, URZ ;  /* 0x000000010a047890 */ /* 0x000fe4000fffe0ff */
[----:B------:R-:W-:Y:S02]  /*3940*/  UIADD3 UR25, UPT, UPT, UR5, 0x40, URZ ;  /* 0x0000004005197890 */ /* 0x000fe4000fffe0ff */
[----:B------:R-:W-:Y:S01]  /*3950*/  UISETP.NE.AND UP1, UPT, UR4, 0x8, UPT ;  /* 0x000000080400788c */ /* 0x000fe2000bf25270 */
[----:B------:R-:W-:Y:S01]  /*3960*/  PLOP3.LUT P0, PT, PT, PT, UP0, 0x80, 0x8 ;  /* 0x000000000008781c */ /* 0x000fe20003f0f008 */
[----:B------:R-:W-:Y:S02]  /*3970*/  UIADD3 UR23, UPT, UPT, UR23, -0x1, URZ ;  /* 0xffffffff17177890 */ /* 0x000fe4000fffe0ff */
[----:B------:R-:W-:Y:S02]  /*3980*/  USEL UR6, URZ, 0x1, UP1 ;  /* 0x00000001ff067887 */ /* 0x000fe40008800000 */
[----:B------:R-:W-:Y:S01]  /*3990*/  USEL UR22, UR4, URZ, UP1 ;  /* 0x000000ff04167287 */ /* 0x000fe20008800000 */
[----:B------:R-:W-:Y:S01]  /*39a0*/  UMOV UR7, 0x40004040 ;  /* 0x4000404000077882 */ /* 0x000fe20000000000 */
[----:B------:R-:W-:Y:S02]  /*39b0*/  UMOV UR5, 0x40004040 ;  /* 0x4000404000057882 */ /* 0x000fe40000000000 */
[----:B------:R-:W-:Y:S01]  /*39c0*/  @UP0 ULEA UR4, UR22, UR26, 0x3 ;  /* 0x0000001a16040291 */ /* 0x000fe2000f8e18ff */
[----:B------:R-:W-:Y:S01]  /*39d0*/  LOP3.LUT R8, R8, UR6, RZ, 0x3c, !PT ;  /* 0x0000000608087c12 */ /* 0x000fe2000f8e3cff */
[----:B------:R-:W-:Y:S01]  /*39e0*/  ULEA UR6, UR10, UR29, 0x9 ;  /* 0x0000001d0a067291 */ /* 0x000fe2000f8e48ff */
[----:B------:R-:W-:Y:S02]  /*39f0*/  UMOV UR21, 0x40004040 ;  /* 0x4000404000157882 */ /* 0x000fe40000000000 */
[----:B-1----:R-:W-:Y:S01]  /*3a00*/  @P0 SHF.L.U32 R0, R8, 0x1f, RZ ;  /* 0x0000001f08000819 */ /* 0x002fe200000006ff */
[----:B------:R-:W-:Y:S02]  /*3a10*/  UIADD3 UR20, UPT, UPT, UR6, 0x2, URZ ;  /* 0x0000000206147890 */ /* 0x000fe4000fffe0ff */
[----:B------:R-:W-:Y:S01]  /*3a20*/  UIADD3 UR16, UPT, UPT, UR6, 0x4, URZ ;  /* 0x0000000406107890 */ /* 0x000fe2000fffe0ff */
[----:B------:R2:W3:Y:S01]  /*3a30*/  @P0 SYNCS.PHASECHK.TRANS64.TRYWAIT P2, [UR4], R0 ;  /* 0x00000000ff0005a7 */ /* 0x0004e20008041104 */
[----:B------:R-:W-:Y:S02]  /*3a40*/  ULEA UR4, UR10, UR28, 0xa ;  /* 0x0000001c0a047291 */ /* 0x000fe4000f8e50ff */
[----:B------:R-:W-:Y:S02]  /*3a50*/  UIADD3 UR12, UPT, UPT, UR6, 0x6, URZ ;  /* 0x00000006060c7890 */ /* 0x000fe4000fffe0ff */
[----:B------:R-:W-:Y:S02]  /*3a60*/  UIADD3 UR18, UPT, UPT, UR4, 0x2, URZ ;  /* 0x0000000204127890 */ /* 0x000fe4000fffe0ff */
[----:B------:R-:W-:Y:S02]  /*3a70*/  UIADD3 UR14, UPT, UPT, UR4, 0x4, URZ ;  /* 0x00000004040e7890 */ /* 0x000fe4000fffe0ff */
[----:B------:R-:W-:Y:S01]  /*3a80*/  UIADD3 UR8, UPT, UPT, UR4, 0x6, URZ ;  /* 0x0000000604087890 */ /* 0x000fe2000fffe0ff */
[----:B------:R2:W-:Y:S01]  /*3a90*/  UTCHMMA gdesc[UR4], gdesc[UR6], tmem[UR11], tmem[UR38], idesc[UR39], UP2 ;  /* 0x00ff2606040075ea */ /* 0x0005e2000900000b */
[----:B------:R-:W-:Y:S01]  /*3aa0*/  UPLOP3.LUT UP2, UPT, UPT, UPT, UPT, 0x80, 0x8 ;  /* 0x000000000008789c */ /* 0x000fe20003f4f070 */
[----:B------:R-:W-:Y:S01]  /*3ab0*/  UMOV UR19, 0x40004040 ;  /* 0x4000404000137882 */ /* 0x000fe20000000000 */
[----:B------:R-:W-:Y:S01]  /*3ac0*/  UMOV UR17, 0x40004040 ;  /* 0x4000404000117882 */ /* 0x000fe20000000000 */
[----:B------:R2:W-:Y:S01]  /*3ad0*/  UTCHMMA gdesc[UR18], gdesc[UR20], tmem[UR11], tmem[UR36], idesc[UR37], UPT ;  /* 0x00ff2414120075ea */ /* 0x0005e2000b80000b */
[----:B------:R-:W-:Y:S01]  /*3ae0*/  UMOV UR15, 0x40004040 ;  /* 0x40004040000f7882 */ /* 0x000fe20000000000 */
[----:B------:R-:W-:Y:S01]  /*3af0*/  UMOV UR13, 0x40004040 ;  /* 0x40004040000d7882 */ /* 0x000fe20000000000 */
[----:B------:R-:W-:Y:S01]  /*3b00*/  UMOV UR9, 0x40004040 ;  /* 0x4000404000097882 */ /* 0x000fe20000000000 */
[----:B------:R2:W-:Y:S01]  /*3b10*/  UTCHMMA gdesc[UR14], gdesc[UR16], tmem[UR11], tmem[UR34], idesc[UR35], UPT ;  /* 0x00ff22100e0075ea */ /* 0x0005e2000b80000b */
[----:B------:R2:W-:Y:S01]  /*3b20*/  UTCHMMA gdesc[UR8], gdesc[UR12], tmem[UR11], tmem[UR32], idesc[UR33], UPT ;  /* 0x00ff200c080075ea */ /* 0x0005e2000b80000b */
[----:B------:R2:W-:Y:S01]  /*3b30*/  UTCBAR.MULTICAST [UR25], URZ, UR27 ;  /* 0x000000ff190073e9 */ /* 0x0005e2000800081b */
[----:B------:R-:W-:Y:S01]  /*3b40*/  UMOV UR10, UR22 ;  /* 0x00000016000a7c82 */ /* 0x000fe20008000000 */
[----:B------:R-:W-:Y:S05]  /*3b50*/  BRA.U UP3, `(.L_x_70) ;  /* 0xfffffffd03507547 */ /* 0x000fea000b83ffff */
.L_x_67:
[----:B--2---:R-:W-:Y:S01]  /*3b60*/  UIADD3 UR4, UPT, UPT, UR31, 0x1, URZ ;  /* 0x000000011f047890 */ /* 0x004fe2000fffe0ff */
[C---:B------:R-:W-:Y:S01]  /*3b70*/  ISETP.NE.AND P0, PT, R10.reuse, 0x2, PT ;  /* 0x000000020a00780c */ /* 0x040fe20003f05270 */
[----:B------:R-:W-:Y:S02]  /*3b80*/  UIADD3 UR5, UPT, UPT, UR30, 0xe0, URZ ;  /* 0x000000e01e057890 */ /* 0x000fe4000fffe0ff */
[----:B------:R-:W-:Y:S01]  /*3b90*/  UISETP.NE.AND UP0, UPT, UR4, 0x4, UPT ;  /* 0x000000040400788c */ /* 0x000fe2000bf05270 */
[----:B-1----:R-:W-:Y:S02]  /*3ba0*/  SEL R0, RZ, 0x1, P0 ;  /* 0x00000001ff007807 */ /* 0x002fe40000000000 */
[----:B------:R-:W-:Y:S01]  /*3bb0*/  SEL R10, R10, RZ, P0 ;  /* 0x000000ff0a0a7207 */ /* 0x000fe20000000000 */
[----:B------:R-:W-:Y:S01]  /*3bc0*/  USEL UR6, URZ, 0x1, UP0 ;  /* 0x00000001ff067887 */ /* 0x000fe20008000000 */
[----:B------:R-:W-:Y:S01]  /*3bd0*/  LOP3.LUT R9, R9, R0, RZ, 0x3c, !PT ;  /* 0x0000000009097212 */ /* 0x000fe200078e3cff */
[----:B------:R-:W-:Y:S01]  /*3be0*/  USEL UR31, UR4, URZ, UP0 ;  /* 0x000000ff041f7287 */ /* 0x000fe20008000000 */
[----:B------:R1:W-:Y:S03]  /*3bf0*/  UTCBAR [UR5], URZ ;  /* 0x000000ff050073e9 */ /* 0x0003e600080000ff */
[----:B------:R-:W-:Y:S01]  /*3c00*/  LOP3.LUT R11, R11, UR6, RZ, 0x3c, !PT ;  /* 0x000000060b0b7c12 */ /* 0x000fe2000f8e3cff */
[----:B------:R-:W-:Y:S07]  /*3c10*/  @P1 BRA `(.L_x_71) ;  /* 0xfffffff800a01947 */ /* 0x000fee000383ffff */
[----:B------:R-:W2:Y:S01]  /*3c20*/  S2UR UR8, SR_CgaCtaId ;  /* 0x00000000000879c3 */ /* 0x000ea20000008800 */
[----:B------:R-:W-:Y:S01]  /*3c30*/  ELECT P0, URZ, PT ;  /* 0x0000000000ff782f */ /* 0x000fe20003800000 */
[----:B------:R-:W-:Y:S01]  /*3c40*/  IMAD.MOV.U32 R0, RZ, RZ, 0x1 ;  /* 0x00000001ff007424 */ /* 0x000fe200078e00ff */
[----:B------:R-:W-:Y:S01]  /*3c50*/  UIADD3 UR26, UPT, UPT, UR26, 0x100, URZ ;  /* 0x000001001a1a7890 */ /* 0x000fe2000fffe0ff */
[----:B------:R-:W-:Y:S01]  /*3c60*/  SHF.L.U32 R3, R11, 0x1f, RZ ;  /* 0x0000001f0b037819 */ /* 0x000fe200000006ff */
[----:B------:R-:W-:-:S03]  /*3c70*/  UMOV UR4, 0x40 ;  /* 0x0000004000047882 */ /* 0x000fc60000000000 */
[----:B------:R-:W-:Y:S01]  /*3c80*/  UVIRTCOUNT.DEALLOC.SMPOOL 0x80 ;  /* 0x000000800000784c */ /* 0x000fe20000000000 */
[----:B--2---:R-:W-:Y:S02]  /*3c90*/  ULEA UR8, UR8, UR4, 0x18 ;  /* 0x0000000408087291 */ /* 0x004fe4000f8ec0ff */
[----:B------:R-:W-:-:S07]  /*3ca0*/  ULEA UR4, UR31, UR26, 0x3 ;  /* 0x0000001a1f047291 */ /* 0x000fce000f8e18ff */
[----:B------:R2:W-:Y:S02]  /*3cb0*/  @P0 STS.U8 [UR8+0x1c], R0 ;  /* 0x00001c00ff000988 */ /* 0x0005e40008000008 */
[----:B------:R-:W4:Y:S02]  /*3cc0*/  SYNCS.PHASECHK.TRANS64.TRYWAIT P0, [UR4], R3 ;  /* 0x00000003ff0075a7 */ /* 0x000f240008001104 */
[----:B--2-4-:R-:W-:Y:S05]  /*3cd0*/  @!P0 BRA `(.L_x_72) ;  /* 0x0000004800488947 */ /* 0x014fea0003800000 */
.L_x_155:
[----:B------:R-:W-:-:S04]  /*3ce0*/  UIADD3 UR4, UPT, UPT, UR31, 0x1, URZ ;  /* 0x000000011f047890 */ /* 0x000fc8000fffe0ff */
[----:B------:R-:W-:-:S04]  /*3cf0*/  UISETP.NE.AND UP0, UPT, UR4, 0x4, UPT ;  /* 0x000000040400788c */ /* 0x000fc8000bf05270 */
[----:B------:R-:W-:Y:S02]  /*3d00*/  USEL UR6, URZ, 0x1, UP0 ;  /* 0x00000001ff067887 */ /* 0x000fe40008000000 */
[----:B------:R-:W-:-:S04]  /*3d10*/  USEL UR4, UR4, URZ, UP0 ;  /* 0x000000ff04047287 */ /* 0x000fc80008000000 */
[----:B-1----:R-:W-:Y:S01]  /*3d20*/  ULEA UR5, UR4, UR26, 0x3 ;  /* 0x0000001a04057291 */ /* 0x002fe2000f8e18ff */
[----:B------:R-:W-:-:S04]  /*3d30*/  LOP3.LUT R2, R11, UR6, RZ, 0x3c, !PT ;  /* 0x000000060b027c12 */ /* 0x000fc8000f8e3cff */
[----:B--2---:R-:W-:-:S04]  /*3d40*/  SHF.L.U32 R3, R2, 0x1f, RZ ;  /* 0x0000001f02037819 */ /* 0x004fc800000006ff */
[----:B------:R-:W1:Y:S02]  /*3d50*/  SYNCS.PHASECHK.TRANS64.TRYWAIT P0, [UR5], R3 ;  /* 0x00000003ff0075a7 */ /* 0x000e640008001105 */
[----:B-1----:R-:W-:Y:S05]  /*3d60*/  @!P0 BRA `(.L_x_73) ;  /* 0x00000048003c8947 */ /* 0x002fea0003800000 */
.L_x_157:
        /* <DEDUP_REMOVED lines=9> */
.L_x_159:
[----:B------:R-:W-:-:S04]  /*3e00*/  UIADD3 UR4, UPT, UPT, UR4, 0x1, URZ ;  /* 0x0000000104047890 */ /* 0x000fc8000fffe0ff */
[----:B------:R-:W-:-:S04]  /*3e10*/  UISETP.NE.AND UP0, UPT, UR4, 0x4, UPT ;  /* 0x000000040400788c */ /* 0x000fc8000bf05270 */
[----:B------:R-:W-:Y:S02]  /*3e20*/  USEL UR5, URZ, 0x1, UP0 ;  /* 0x00000001ff057887 */ /* 0x000fe40008000000 */
[----:B------:R-:W-:-:S04]  /*3e30*/  USEL UR4, UR4, URZ, UP0 ;  /* 0x000000ff04047287 */ /* 0x000fc80008000000 */
[----:B------:R-:W-:Y:S01]  /*3e40*/  ULEA UR4, UR4, UR26, 0x3 ;  /* 0x0000001a04047291 */ /* 0x000fe2000f8e18ff */
[----:B-1----:R-:W-:-:S04]  /*3e50*/  LOP3.LUT R3, R2, UR5, RZ, 0x3c, !PT ;  /* 0x0000000502037c12 */ /* 0x002fc8000f8e3cff */
[----:B------:R-:W-:-:S04]  /*3e60*/  SHF.L.U32 R3, R3, 0x1f, RZ ;  /* 0x0000001f03037819 */ /* 0x000fc800000006ff */
[----:B------:R-:W1:Y:S02]  /*3e70*/  SYNCS.PHASECHK.TRANS64.TRYWAIT P0, [UR4], R3 ;  /* 0x00000003ff0075a7 */ /* 0x000e640008001104 */
[----:B-1----:R-:W-:Y:S05]  /*3e80*/  @!P0 BRA `(.L_x_75) ;  /* 0x0000004800248947 */ /* 0x002fea0003800000 */
.L_x_161:
[----:B------:R-:W-:Y:S01]  /*3e90*/  NOP ;  /* 0x0000000000007918 */ /* 0x000fe20000000000 */
[----:B-1----:R-:W1:Y:S01]  /*3ea0*/  LDS R0, [UR8+0x14] ;  /* 0x00001408ff007984 */ /* 0x002e620008000800 */
[----:B------:R-:W-:Y:S01]  /*3eb0*/  ULOP3.LUT UR4, UR42, 0xffff, URZ, 0xc0, !UPT ;  /* 0x0000ffff2a047892 */ /* 0x000fe2000f8ec0ff */
[----:B------:R-:W-:Y:S01]  /*3ec0*/  UMOV UR5, 0xffff ;  /* 0x0000ffff00057882 */ /* 0x000fe20000000000 */
[----:B------:R-:W-:Y:S02]  /*3ed0*/  UMOV UR6, 0x1 ;  /* 0x0000000100067882 */ /* 0x000fe40000000000 */
[----:B------:R-:W-:-:S04]  /*3ee0*/  USHF.R.U32.HI UR4, URZ, 0x5, UR4 ;  /* 0x00000005ff047899 */ /* 0x000fc80008011604 */
[----:B------:R-:W-:Y:S02]  /*3ef0*/  USHF.L.U32 UR5, UR5, UR4, URZ ;  /* 0x0000000405057299 */ /* 0x000fe400080006ff */
[----:B------:R-:W-:-:S04]  /*3f00*/  USHF.L.U32 UR4, UR6, UR4, URZ ;  /* 0x0000000406047299 */ /* 0x000fc800080006ff */
[----:B-1----:R-:W-:-:S04]  /*3f10*/  LOP3.LUT R0, R0, UR5, RZ, 0xc0, !PT ;  /* 0x0000000500007c12 */ /* 0x002fc8000f8ec0ff */
[----:B------:R-:W-:-:S13]  /*3f20*/  ISETP.NE.AND P0, PT, R0, UR5, PT ;  /* 0x0000000500007c0c */ /* 0x000fda000bf05270 */
[----:B------:R-:W-:Y:S05]  /*3f30*/  @P0 BRA `(.L_x_76) ;  /* 0x0000000000580947 */ /* 0x000fea0003800000 */
[----:B------:R-:W1:Y:S02]  /*3f40*/  LDS R0, [UR8+0x18] ;  /* 0x00001808ff007984 */ /* 0x000e640008000800 */
[----:B-1----:R-:W-:-:S04]  /*3f50*/  LOP3.LUT R0, R0, UR4, RZ, 0xc0, !PT ;  /* 0x0000000400007c12 */ /* 0x002fc8000f8ec0ff */
[----:B------:R-:W-:-:S13]  /*3f60*/  ISETP.NE.AND P0, PT, R0, UR4, PT ;  /* 0x0000000400007c0c */ /* 0x000fda000bf05270 */
[----:B------:R-:W-:Y:S05]  /*3f70*/  @P0 BRA `(.L_x_77) ;  /* 0x00000000003c0947 */ /* 0x000fea0003800000 */
[----:B------:R-:W1:Y:S01]  /*3f80*/  S2R R2, SR_LANEID ;  /* 0x0000000000027919 */ /* 0x000e620000000000 */
[----:B------:R-:W-:Y:S01]  /*3f90*/  ULOP3.LUT UR5, URZ, UR5, URZ, 0x33, !UPT ;  /* 0x00000005ff057292 */ /* 0x000fe2000f8e33ff */
[----:B------:R-:W-:Y:S01]  /*3fa0*/  LOP3.LUT R4, RZ, UR4, RZ, 0x33, !PT ;  /* 0x00000004ff047c12 */ /* 0x000fe2000f8e33ff */
[----:B------:R-:W-:Y:S02]  /*3fb0*/  VOTEU.ANY UR4, UPT, PT ;  /* 0x0000000000047886 */ /* 0x000fe400038e0100 */
[----:B------:R-:W-:Y:S01]  /*3fc0*/  UFLO.U32 UR4, UR4 ;  /* 0x00000004000472bd */ /* 0x000fe200080e0000 */
[----:B------:R-:W2:Y:S01]  /*3fd0*/  REDUX UR6, R4 ;  /* 0x00000000040673c4 */ /* 0x000ea20000000000 */
[----:B------:R-:W-:-:S06]  /*3fe0*/  IMAD.U32 R0, RZ, RZ, UR5 ;  /* 0x00000005ff007e24 */ /* 0x000fcc000f8e00ff */
[----:B------:R4:W-:Y:S01]  /*3ff0*/  UTCATOMSWS.AND URZ, UR5 ;  /* 0x0000000500ff79e3 */ /* 0x0009e20008000000 */
[----:B------:R-:W3:Y:S01]  /*4000*/  REDUX UR7, R0 ;  /* 0x00000000000773c4 */ /* 0x000ee20000000000 */
[----:B-1----:R-:W-:Y:S01]  /*4010*/  ISETP.EQ.U32.AND P0, PT, R2, UR4, PT ;  /* 0x0000000402007c0c */ /* 0x002fe2000bf02070 */
[----:B--2---:R-:W-:Y:S01]  /*4020*/  IMAD.U32 R2, RZ, RZ, UR6 ;  /* 0x00000006ff027e24 */ /* 0x004fe2000f8e00ff */
[----:B---3--:R-:W-:-:S11]  /*4030*/  MOV R3, UR7 ;  /* 0x0000000700037c02 */ /* 0x008fd60008000f00 */
[----:B------:R4:W-:Y:S04]  /*4040*/  @P0 ATOMS.AND RZ, [UR8+0x14], R3 ;  /* 0x00001403ffff098c */ /* 0x0009e8000a800008 */
[----:B------:R4:W-:Y:S01]  /*4050*/  @P0 ATOMS.AND RZ, [UR8+0x18], R2 ;  /* 0x00001802ffff098c */ /* 0x0009e2000a800008 */
[----:B------:R-:W-:Y:S05]  /*4060*/  BRA `(.L_x_78) ;  /* 0x0000000000147947 */ /* 0x000fea0003800000 */
.L_x_77:
[----:B------:R-:W-:Y:S02]  /*4070*/  MOV R2, 0x4090 ;  /* 0x0000409000027802 */ /* 0x000fe40000000f00 */
[----:B---3-5:R-:W-:Y:S05]  /*4080*/  CALL.REL.NOINC `($__internal_0_$__cuda_sm10x_tcgen05_guardrail_trap_col_being_dealloced_not_returned_by_alloc) ;  /* 0x0000004800987944 */ /* 0x028fea0003c00000 */
[----:B------:R-:W-:Y:S05]  /*4090*/  BRA `(.L_x_78) ;  /* 0x0000000000087947 */ /* 0x000fea0003800000 */
.L_x_76:
[----:B------:R-:W-:Y:S02]  /*40a0*/  MOV R2, 0x40c0 ;  /* 0x000040c000027802 */ /* 0x000fe40000000f00 */
[----:B---3-5:R-:W-:Y:S05]  /*40b0*/  CALL.REL.NOINC `($__internal_2_$__cuda_sm10x_tcgen05_guardrail_trap_unallocated_columns_being_dealloced) ;  /* 0x0000004800a47944 */ /* 0x028fea0003c00000 */
.L_x_78:
[----:B------:R-:W-:Y:S01]  /*40c0*/  NOP ;  /* 0x0000000000007918 */ /* 0x000fe20000000000 */
[----:B----4-:R-:W-:Y:S05]  /*40d0*/  EXIT ;  /* 0x000000000000794d */ /* 0x010fea0003800000 */
.L_x_60:
[----:B------:R-:W-:-:S09]  /*40e0*/  UISETP.NE.OR UP0, UPT, UR22, 0x3, !UP3 ;  /* 0x000000031600788c */ /* 0x000fd2000df05670 */
[----:B------:R-:W-:Y:S05]  /*40f0*/  BRA.U UP0, `(.L_x_79) ;  /* 0x0000000d00fc7547 */ /* 0x000fea000b800000 */
[----:B------:R-:W1:Y:S01]  /*4100*/  S2UR UR6, SR_CgaCtaId ;  /* 0x00000000000679c3 */ /* 0x000e620000008800 */
[----:B------:R-:W2:Y:S01]  /*4110*/  LDCU UR28, c[0x0][0x370] ;  /* 0x00006e00ff1c77ac */ /* 0x000ea20008000800 */
[----:B------:R-:W-:Y:S02]  /*4120*/  HFMA2 R13, -RZ, RZ, 0, 0 ;  /* 0x00000000ff0d7431 */ /* 0x000fe400000001ff */
[----:B------:R-:W-:Y:S01]  /*4130*/  IMAD.MOV.U32 R15, RZ, RZ, 0x1 ;  /* 0x00000001ff0f7424 */ /* 0x000fe200078e00ff */
[----:B------:R-:W-:Y:S01]  /*4140*/  MOV R7, 0x2000 ;  /* 0x0000200000077802 */ /* 0x000fe20000000f00 */
[----:B------:R-:W2:Y:S01]  /*4150*/  LDCU.128 UR32, c[0x0][0xb10] ;  /* 0x00016200ff2077ac */ /* 0x000ea20008000c00 */
[----:B------:R-:W-:Y:S01]  /*4160*/  IMAD.MOV.U32 R14, RZ, RZ, RZ ;  /* 0x000000ffff0e7224 */ /* 0x000fe200078e00ff */
[----:B------:R-:W3:Y:S01]  /*4170*/  LDC.64 R16, c[0x0][0x348] ;  /* 0x0000d200ff107b82 */ /* 0x000ee20000000a00 */
[----:B------:R-:W4:Y:S01]  /*4180*/  LDCU UR27, c[0x0][0x374] ;  /* 0x00006e80ff1b77ac */ /* 0x000f220008000800 */
[----:B------:R-:W4:Y:S06]  /*4190*/  LDCU UR15, c[0x0][0xb0c] ;  /* 0x00016180ff0f77ac */ /* 0x000f2c0008000800 */
[----:B------:R-:W3:Y:S01]  /*41a0*/  LDC.64 R2, c[0x0][0x888] ;  /* 0x00022200ff027b82 */ /* 0x000ee20000000a00 */
[----:B------:R-:W4:Y:S01]  /*41b0*/  LDCU UR38, c[0x0][0xb20] ;  /* 0x00016400ff2677ac */ /* 0x000f220008000800 */
[----:B------:R-:W4:Y:S06]  /*41c0*/  LDCU UR4, c[0x0][0xb30] ;  /* 0x00016600ff0477ac */ /* 0x000f2c0008000800 */
[----:B------:R-:W3:Y:S01]  /*41d0*/  LDC.64 R4, c[0x0][0x890] ;  /* 0x00022400ff047b82 */ /* 0x000ee20000000a00 */
[----:B------:R-:W-:Y:S01]  /*41e0*/  UMOV UR24, 0x400 ;  /* 0x0000040000187882 */ /* 0x000fe20000000000 */
[----:B------:R-:W-:-:S02]  /*41f0*/  UPLOP3.LUT UP3, UPT, UPT, UPT, UPT, 0x40, 0x4 ;  /* 0x000000000004789c */ /* 0x000fc40003f6e870 */
[----:B-1----:R-:W-:Y:S02]  /*4200*/  ULEA UR24, UR6, UR24, 0x18 ;  /* 0x0000001806187291 */ /* 0x002fe4000f8ec0ff */
[----:B--2---:R-:W-:Y:S02]  /*4210*/  UIMAD.WIDE.U32 UR6, UR28, UR32, URZ ;  /* 0x000000201c0672a5 */ /* 0x004fe4000f8e00ff */
[----:B----4-:R-:W-:Y:S02]  /*4220*/  UIMAD.WIDE.U32 UR8, UR27, UR35, URZ ;  /* 0x000000231b0872a5 */ /* 0x010fe4000f8e00ff */
[----:B------:R-:W-:Y:S02]  /*4230*/  UISETP.GE.AND UP0, UPT, UR40, 0x1, UPT ;  /* 0x000000012800788c */ /* 0x000fe4000bf06270 */
[----:B------:R-:W-:Y:S01]  /*4240*/  UISETP.NE.AND UP4, UPT, UR40, 0x1, UPT ;  /* 0x000000012800788c */ /* 0x000fe2000bf85270 */
[----:B------:R-:W-:Y:S02]  /*4250*/  UMOV UR6, UR7 ;  /* 0x0000000700067c82 */ /* 0x000fe40008000000 */
[----:B------:R-:W-:Y:S01]  /*4260*/  UMOV UR29, UR9 ;  /* 0x00000009001d7c82 */ /* 0x000fe20008000000 */
[----:B------:R-:W1:Y:S01]  /*4270*/  LDCU.64 UR16, c[0x0][0xb28] ;  /* 0x00016500ff1077ac */ /* 0x000e620008000a00 */
[----:B------:R-:W-:-:S02]  /*4280*/  UISETP.NE.AND UP6, UPT, UR15, 0x1, UPT ;  /* 0x000000010f00788c */ /* 0x000fc4000bfc5270 */
[----:B------:R-:W-:Y:S02]  /*4290*/  UISETP.NE.AND UP5, UPT, UR34, 0x1, UPT ;  /* 0x000000012200788c */ /* 0x000fe4000bfa5270 */
[----:B------:R-:W-:Y:S02]  /*42a0*/  USHF.R.U32.HI UR31, URZ, UR33, UR6 ;  /* 0x00000021ff1f7299 */ /* 0x000fe40008011606 */
[----:B------:R-:W-:Y:S02]  /*42b0*/  USHF.R.U32.HI UR29, URZ, UR38, UR29 ;  /* 0x00000026ff1d7299 */ /* 0x000fe4000801161d */
[----:B------:R-:W-:Y:S01]  /*42c0*/  UISETP.NE.AND UP2, UPT, UR4, 0x1, UPT ;  /* 0x000000010400788c */ /* 0x000fe2000bf45270 */
[----:B------:R-:W-:-:S10]  /*42d0*/  UMOV UR12, URZ ;  /* 0x000000ff000c7c82 */ /* 0x000fd40008000000 */
.L_x_88:
[C---:B------:R-:W-:Y:S02]  /*42e0*/  LEA R12, R14.reuse, UR24, 0x3 ;  /* 0x000000180e0c7c11 */ /* 0x040fe4000f8e18ff */
[----:B------:R-:W-:Y:S02]  /*42f0*/  SHF.L.U32 R9, R13, 0x1f, RZ ;  /* 0x0000001f0d097819 */ /* 0x000fe400000006ff */
[----:B------:R-:W-:Y:S02]  /*4300*/  LEA R10, R14, UR24, 0x4 ;  /* 0x000000180e0a7c11 */ /* 0x000fe4000f8e20ff */
[----:B------:R-:W2:Y:S02]  /*4310*/  SYNCS.PHASECHK.TRANS64.TRYWAIT P0, [R12+URZ+0xc0], R9 ;  /* 0x0000c0090c0075a7 */ /* 0x000ea400080011ff */
[----:B--2-4-:R-:W-:Y:S05]  /*4320*/  @!P0 BRA `(.L_x_80) ;  /* 0x0000004400148947 */ /* 0x014fea0003800000 */
.L_x_162:
[----:B--2---:R-:W2:Y:S01]  /*4330*/  LDS.128 R8, [R10+0x150] ;  /* 0x000150000a087984 */ /* 0x004ea20000000c00 */
[----:B------:R-:W-:Y:S01]  /*4340*/  UISETP.GE.AND UP0, UPT, UR40, 0x1, UPT ;  /* 0x000000012800788c */ /* 0x000fe2000bf06270 */
[----:B------:R-:W-:Y:S01]  /*4350*/  @!PT LDS RZ, [RZ] ;  /* 0x00000000fffff984 */ /* 0x000fe20000000800 */
[----:B------:R-:W-:Y:S01]  /*4360*/  @!PT LDS RZ, [RZ] ;  /* 0x00000000fffff984 */ /* 0x000fe20000000800 */
[----:B------:R-:W-:Y:S01]  /*4370*/  @!PT LDS RZ, [RZ] ;  /* 0x00000000fffff984 */ /* 0x000fe20000000800 */
[----:B------:R-:W-:Y:S01]  /*4380*/  @!PT LDS RZ, [RZ] ;  /* 0x00000000fffff984 */ /* 0x000fe20000000800 */
[----:B------:R4:W-:Y:S06]  /*4390*/  MEMBAR.ALL.CTA ;  /* 0x0000000000007992 */ /* 0x0009ec0000008000 */
[----:B----4-:R-:W4:Y:S01]  /*43a0*/  FENCE.VIEW.ASYNC.S ;  /* 0x00000000000073c6 */ /* 0x010f220000000000 */
[----:B--2---:R-:W-:Y:S11]  /*43b0*/  LOP3.LUT P0, RZ, R10, 0x1, RZ, 0xc0, !PT ;  /* 0x000000010aff7812 */ /* 0x004ff6000780c0ff */
[----:B------:R-:W-:Y:S02]  /*43c0*/  @!UPT UIADD3 URZ, UPT, UPT, URZ, URZ, URZ ;  /* 0x000000fffffff290 */ /* 0x000fe4000fffe0ff */
[----:B----4-:R-:W-:Y:S01]  /*43d0*/  VOTEU.ANY UP1, P0 ;  /* 0x0000000000ff7886 */ /* 0x010fe20000020100 */
[----:B------:R-:W-:Y:S11]  /*43e0*/  PLOP3.LUT P0, PT, PT, PT, UP1, 0x80, 0x8 ;  /* 0x000000000008781c */ /* 0x000ff60003f0f018 */
[----:B------:R-:W-:Y:S02]  /*43f0*/  @!UPT UIADD3 URZ, UPT, UPT, URZ, URZ, URZ ;  /* 0x000000fffffff290 */ /* 0x000fe4000fffe0ff */
[----:B------:R-:W-:Y:S02]  /*4400*/  @P0 SHF.R.U32.HI R0, RZ, 0x10, R9 ;  /* 0x00000010ff000819 */ /* 0x000fe40000011609 */
[----:B------:R-:W-:Y:S02]  /*4410*/  @P0 MOV R6, R8 ;  /* 0x0000000800060202 */ /* 0x000fe40000000f00 */
[----:B------:R-:W-:Y:S01]  /*4420*/  @P0 R2UR UR4, R0 ;  /* 0x00000000000402ca */ /* 0x000fe200000e0000 */
[----:B------:R-:W-:Y:S01]  /*4430*/  VIADD R0, R12, 0xd0 ;  /* 0x000000d00c007836 */ /* 0x000fe20000000000 */
[----:B------:R-:W-:Y:S02]  /*4440*/  @P0 LOP3.LUT R8, R9, 0xffff, RZ, 0xc0, !PT ;  /* 0x0000ffff09080812 */ /* 0x000fe400078ec0ff */
[----:B------:R-:W-:Y:S02]  /*4450*/  @P0 R2UR UR6, R6 ;  /* 0x00000000060602ca */ /* 0x000fe400000e0000 */
[----:B------:R-:W-:Y:S02]  /*4460*/  PRMT R0, RZ, 0x654, R0 ;  /* 0x00000654ff007816 */ /* 0x000fe40000000000 */
[----:B------:R-:W-:Y:S02]  /*4470*/  @P0 R2UR UR5, R8 ;  /* 0x00000000080502ca */ /* 0x000fe400000e0000 */
[----:B------:R2:W-:Y:S03]  /*4480*/  SYNCS.ARRIVE.TRANS64.RED.A1T0 RZ, [R0+URZ], RZ ;  /* 0x000000ff00ff79a7 */ /* 0x0005e600081004ff */
[----:B------:R-:W-:Y:S04]  /*4490*/  @UP1 UMOV UR26, UR4 ;  /* 0x00000004001a1c82 */ /* 0x000fe80008000000 */
[----:B------:R-:W-:Y:S04]  /*44a0*/  @UP1 UMOV UR14, UR6 ;  /* 0x00000006000e1c82 */ /* 0x000fe80008000000 */
[----:B------:R-:W-:Y:S01]  /*44b0*/  @UP1 UMOV UR13, UR5 ;  /* 0x00000005000d1c82 */ /* 0x000fe20008000000 */
[----:B------:R-:W-:Y:S05]  /*44c0*/  BRA.U !UP0, `(.L_x_81) ;  /* 0x0000000108a47547 */ /* 0x000fea000b800000 */
[----:B------:R-:W-:Y:S02]  /*44d0*/  UIMAD.WIDE.U32 UR8, UR13, UR35, URZ ;  /* 0x000000230d0872a5 */ /* 0x000fe4000f8e00ff */
[----:B------:R-:W-:Y:S02]  /*44e0*/  UIMAD.WIDE.U32 UR10, UR14, UR32, URZ ;  /* 0x000000200e0a72a5 */ /* 0x000fe4000f8e00ff */
[----:B------:R-:W-:Y:S02]  /*44f0*/  USEL UR4, UR27, UR29, !UP5 ;  /* 0x0000001d1b047287 */ /* 0x000fe4000e800000 */
[----:B------:R-:W-:Y:S02]  /*4500*/  USEL UR7, UR28, UR31, !UP6 ;  /* 0x0000001f1c077287 */ /* 0x000fe4000f000000 */
[----:B-1----:R-:W-:Y:S02]  /*4510*/  UIMAD.WIDE.U32 UR18, UR4, UR16, URZ ;  /* 0x00000010041272a5 */ /* 0x002fe4000f8e00ff */
[----:B------:R-:W-:Y:S01]  /*4520*/  UIMAD.WIDE.U32 UR20, UR7, UR16, URZ ;  /* 0x00000010071472a5 */ /* 0x000fe2000f8e00ff */
[----:B------:R-:W-:Y:S02]  /*4530*/  UMOV UR5, UR9 ;  /* 0x0000000900057c82 */ /* 0x000fe40008000000 */
[----:B------:R-:W-:Y:S03]  /*4540*/  USHF.R.U32.HI UR6, URZ, UR38, UR5 ;  /* 0x00000026ff067299 */ /* 0x000fe60008011605 */
[----:B------:R-:W-:Y:S01]  /*4550*/  UMOV UR5, UR11 ;  /* 0x0000000b00057c82 */ /* 0x000fe20008000000 */
[----:B------:R-:W-:Y:S02]  /*4560*/  USEL UR6, UR13, UR6, !UP5 ;  /* 0x000000060d067287 */ /* 0x000fe4000e800000 */
[----:B------:R-:W-:Y:S02]  /*4570*/  USHF.R.U32.HI UR8, URZ, UR33, UR5 ;  /* 0x00000021ff087299 */ /* 0x000fe40008011605 */
[----:B------:R-:W-:Y:S01]  /*4580*/  UIMAD.WIDE.U32 UR10, UR6, UR16, URZ ;  /* 0x00000010060a72a5 */ /* 0x000fe2000f8e00ff */
[----:B------:R-:W-:Y:S02]  /*4590*/  UMOV UR5, UR19 ;  /* 0x0000001300057c82 */ /* 0x000fe40008000000 */
[----:B------:R-:W-:Y:S03]  /*45a0*/  @UP4 USHF.R.U32.HI UR4, URZ, UR17, UR5 ;  /* 0x00000011ff044299 */ /* 0x000fe60008011605 */
[----:B------:R-:W-:Y:S01]  /*45b0*/  UMOV UR5, UR21 ;  /* 0x0000001500057c82 */ /* 0x000fe20008000000 */
[----:B------:R-:W-:Y:S02]  /*45c0*/  UIMAD UR4, UR40, UR4, URZ ;  /* 0x00000004280472a4 */ /* 0x000fe4000f8e02ff */
[----:B------:R-:W-:Y:S02]  /*45d0*/  @UP4 USHF.R.U32.HI UR7, URZ, UR17, UR5 ;  /* 0x00000011ff074299 */ /* 0x000fe40008011605 */
[----:B------:R-:W-:Y:S02]  /*45e0*/  USEL UR5, UR14, UR8, !UP6 ;  /* 0x000000080e057287 */ /* 0x000fe4000f000000 */
[----:B------:R-:W-:Y:S02]  /*45f0*/  UIMAD UR8, UR40, UR7, URZ ;  /* 0x00000007280872a4 */ /* 0x000fe4000f8e02ff */
[----:B------:R-:W-:Y:S03]  /*4600*/  UISETP.GE.AND UP0, UPT, UR6, UR4, UPT ;  /* 0x000000040600728c */ /* 0x000fe6000bf06270 */
[----:B------:R-:W-:Y:S01]  /*4610*/  UMOV UR4, UR11 ;  /* 0x0000000b00047c82 */ /* 0x000fe20008000000 */
[----:B------:R-:W-:Y:S02]  /*4620*/  UISETP.GE.OR UP0, UPT, UR5, UR8, UP0 ;  /* 0x000000080500728c */ /* 0x000fe40008706670 */
[----:B------:R-:W-:Y:S02]  /*4630*/  USHF.R.U32.HI UR4, URZ, UR17, UR4 ;  /* 0x00000011ff047299 */ /* 0x000fe40008011604 */
[----:B------:R-:W-:Y:S02]  /*4640*/  UIMAD.WIDE.U32 UR8, UR5, UR16, URZ ;  /* 0x00000010050872a5 */ /* 0x000fe4000f8e00ff */
[----:B------:R-:W-:Y:S04]  /*4650*/  USEL UR10, UR6, UR4, !UP4 ;  /* 0x00000004060a7287 */ /* 0x000fe8000e000000 */
[----:B------:R-:W-:Y:S01]  /*4660*/  UIADD3 UR11, UPT, UPT, -UR10, URZ, URZ ;  /* 0x000000ff0a0b7290 */ /* 0x000fe2000fffe1ff */
[----:B------:R-:W-:Y:S02]  /*4670*/  @!UP0 UMOV UR4, UR9 ;  /* 0x0000000900048c82 */ /* 0x000fe40008000000 */
[----:B------:R-:W-:Y:S02]  /*4680*/  @!UP0 USHF.R.U32.HI UR4, URZ, UR17, UR4 ;  /* 0x00000011ff048299 */ /* 0x000fe40008011604 */
[----:B------:R-:W-:Y:S02]  /*4690*/  UIMAD UR8, UR40, UR11, UR6 ;  /* 0x0000000b280872a4 */ /* 0x000fe4000f8e0206 */
[----:B------:R-:W-:Y:S04]  /*46a0*/  @!UP0 USEL UR4, UR5, UR4, !UP4 ;  /* 0x0000000405048287 */ /* 0x000fe8000e000000 */
[----:B------:R-:W-:Y:S02]  /*46b0*/  @!UP0 UIMAD UR8, UR7, UR8, UR4 ;  /* 0x00000008070882a4 */ /* 0x000fe4000f8e0204 */
[----:B------:R-:W-:Y:S02]  /*46c0*/  @!UP0 UIADD3 UR9, UPT, UPT, UR10, -UR4, URZ ;  /* 0x800000040a098290 */ /* 0x000fe4000fffe0ff */
[----:B------:R-:W-:Y:S02]  /*46d0*/  UIADD3 UR4, UPT, UPT, -UR5, URZ, URZ ;  /* 0x000000ff05047290 */ /* 0x000fe4000fffe1ff */
[----:B------:R-:W-:Y:S02]  /*46e0*/  UIADD3 UR7, UPT, UPT, -UR6, URZ, URZ ;  /* 0x000000ff06077290 */ /* 0x000fe4000fffe1ff */
[----:B------:R-:W-:Y:S02]  /*46f0*/  @!UP0 UIMAD UR6, UR9, UR40, UR5 ;  /* 0x00000028090682a4 */ /* 0x000fe4000f8e0205 */
[----:B------:R-:W-:Y:S02]  /*4700*/  UIMAD UR14, UR15, UR4, UR14 ;  /* 0x000000040f0e72a4 */ /* 0x000fe4000f8e020e */
[----:B------:R-:W-:Y:S01]  /*4710*/  UIMAD UR13, UR34, UR7, UR13 ;  /* 0x00000007220d72a4 */ /* 0x000fe2000f8e020d */
[----:B------:R-:W-:Y:S02]  /*4720*/  @!UP0 UMOV UR5, UR8 ;  /* 0x0000000800058c82 */ /* 0x000fe40008000000 */
[----:B------:R-:W-:Y:S02]  /*4730*/  UIMAD UR14, UR5, UR15, UR14 ;  /* 0x0000000f050e72a4 */ /* 0x000fe4000f8e020e */
[----:B------:R-:W-:Y:S11]  /*4740*/  UIMAD UR13, UR6, UR34, UR13 ;  /* 0x00000022060d72a4 */ /* 0x000ff6000f8e020d */
[----:B------:R-:W-:Y:S01]  /*4750*/  @!UPT UIADD3 URZ, UPT, UPT, URZ, URZ, URZ ;  /* 0x000000fffffff290 */ /* 0x000fe2000fffe0ff */
.L_x_81:
[----:B------:R-:W4:Y:S01]  /*4760*/  @!UP2 LDCU.128 UR20, c[0x0][0xb10] ;  /* 0x00016200ff14a7ac */ /* 0x000f220008000c00 */
[C---:B---3--:R-:W-:Y:S02]  /*4770*/  ISETP.NE.U32.AND P1, PT, R4.reuse, RZ, PT ;  /* 0x000000ff0400720c */ /* 0x048fe40003f25070 */
[----:B------:R-:W-:Y:S02]  /*4780*/  ISETP.NE.U32.AND P0, PT, R4, RZ, PT ;  /* 0x000000ff0400720c */ /* 0x000fe40003f05070 */
[C---:B------:R-:W-:Y:S02]  /*4790*/  ISETP.NE.AND.EX P1, PT, R5.reuse, RZ, PT, P1 ;  /* 0x000000ff0500720c */ /* 0x040fe40003f25310 */
[----:B------:R-:W-:Y:S01]  /*47a0*/  ISETP.NE.AND.EX P0, PT, R5, RZ, PT, P0 ;  /* 0x000000ff0500720c */ /* 0x000fe20003f05300 */
[----:B------:R-:W3:Y:S01]  /*47b0*/  @!UP2 LDCU UR5, c[0x0][0xb0c] ;  /* 0x00016180ff05a7ac */ /* 0x000ee20008000800 */
[----:B------:R-:W-:Y:S02]  /*47c0*/  USHF.L.U32 UR11, UR25, 0x7, URZ ;  /* 0x00000007190b7899 */ /* 0x000fe400080006ff */
[----:B------:R-:W-:Y:S02]  /*47d0*/  USHF.L.U32 UR10, UR30, 0x6, URZ ;  /* 0x000000061e0a7899 */ /* 0x000fe400080006ff */
[----:B----4-:R-:W-:Y:S07]  /*47e0*/  UIMAD.WIDE.U32 UR6, UR14, UR20, URZ ;  /* 0x000000140e0672a5 */ /* 0x010fee000f8e00ff */
[----:B------:R-:W-:Y:S01]  /*47f0*/  @!UP2 UMOV UR4, UR7 ;  /* 0x000000070004ac82 */ /* 0x000fe20008000000 */
[----:B---3--:R-:W-:Y:S02]  /*4800*/  @!UP2 UISETP.NE.AND UP0, UPT, UR5, 0x1, UPT ;  /* 0x000000010500a88c */ /* 0x008fe4000bf05270 */
[----:B------:R-:W-:Y:S02]  /*4810*/  @!UP2 USHF.R.U32.HI UR4, URZ, UR21, UR4 ;  /* 0x00000015ff04a299 */ /* 0x000fe40008011604 */
[----:B------:R-:W-:Y:S02]  /*4820*/  UIMAD.WIDE.U32 UR6, UR13, UR23, URZ ;  /* 0x000000170d0672a5 */ /* 0x000fe4000f8e00ff */
[----:B------:R-:W-:Y:S02]  /*4830*/  @!UP2 USEL UR8, UR14, UR4, !UP0 ;  /* 0x000000040e08a287 */ /* 0x000fe4000c000000 */
[----:B------:R-:W-:Y:S03]  /*4840*/  @!UP2 UISETP.NE.AND UP0, UPT, UR22, 0x1, UPT ;  /* 0x000000011600a88c */ /* 0x000fe6000bf05270 */
[----:B------:R-:W-:Y:S02]  /*4850*/  @!UP2 UMOV UR6, UR7 ;  /* 0x000000070006ac82 */ /* 0x000fe40008000000 */
[----:B------:R-:W3:Y:S02]  /*4860*/  @!UP2 LDCU UR4, c[0x0][0xb20] ;  /* 0x00016400ff04a7ac */ /* 0x000ee40008000800 */
[----:B---3--:R-:W-:Y:S04]  /*4870*/  @!UP2 USHF.R.U32.HI UR6, URZ, UR4, UR6 ;  /* 0x00000004ff06a299 */ /* 0x008fe80008011606 */
[----:B------:R-:W-:Y:S04]  /*4880*/  @!UP2 USEL UR6, UR13, UR6, !UP0 ;  /* 0x000000060d06a287 */ /* 0x000fe8000c000000 */
[----:B------:R-:W-:Y:S02]  /*4890*/  @!UP2 UIADD3 UR4, UPT, UPT, -UR8, UR6, URZ ;  /* 0x000000060804a290 */ /* 0x000fe4000fffe1ff */
[----:B------:R-:W-:Y:S02]  /*48a0*/  @!UP2 UIADD3 UR6, UPT, UPT, UR8, -UR6, URZ ;  /* 0x800000060806a290 */ /* 0x000fe4000fffe0ff */
[----:B------:R-:W-:Y:S02]  /*48b0*/  @!UP2 UIMAD UR14, UR4, UR5, UR14 ;  /* 0x00000005040ea2a4 */ /* 0x000fe4000f8e020e */
[----:B------:R-:W-:Y:S01]  /*48c0*/  @!UP2 UIMAD UR13, UR6, UR22, UR13 ;  /* 0x00000016060da2a4 */ /* 0x000fe2000f8e020d */
[----:B------:R-:W-:Y:S11]  /*48d0*/  BRA.U UP3, `(.L_x_82) ;  /* 0x0000000103107547 */ /* 0x000ff6000b800000 */
[----:B--2---:R-:W-:Y:S04]  /*48e0*/  MOV R0, UR37 ;  /* 0x0000002500007c02 */ /* 0x004fe80008000f00 */
[----:B------:R-:W-:Y:S04]  /*48f0*/  SHF.L.U32 R9, R0, 0x1f, RZ ;  /* 0x0000001f00097819 */ /* 0x000fe800000006ff */
[----:B------:R-:W2:Y:S02]  /*4900*/  SYNCS.PHASECHK.TRANS64.TRYWAIT P2, [UR24+0xb8], R9 ;  /* 0x0000b809ff0075a7 */ /* 0x000ea40008041118 */
[----:B--2---:R-:W-:Y:S05]  /*4910*/  @!P2 BRA `(.L_x_83) ;  /* 0x0000003c00aca947 */ /* 0x004fea0003800000 */
.L_x_82:
[----:B------:R-:W-:Y:S05]  /*4920*/  @!P1 BRA `(.L_x_84) ;  /* 0x0000000000309947 */ /* 0x000fea0003800000 */
[----:B------:R-:W-:Y:S01]  /*4930*/  ISETP.NE.U32.AND P1, PT, R2, RZ, PT ;  /* 0x000000ff0200720c */ /* 0x000fe20003f25070 */
[----:B------:R-:W3:Y:S01]  /*4940*/  LDCU.64 UR4, c[0x0][0x358] ;  /* 0x00006b00ff0477ac */ /* 0x000ee20008000a00 */
[----:B------:R-:W-:Y:S02]  /*4950*/  IMAD.MOV.U32 R84, RZ, RZ, 0x1 ;  /* 0x00000001ff547424 */ /* 0x000fe400078e00ff */
[----:B------:R-:W-:Y:S11]  /*4960*/  ISETP.NE.AND.EX P1, PT, R3, RZ, PT, P1 ;  /* 0x000000ff0300720c */ /* 0x000ff60003f25310 */
[----:B------:R-:W-:Y:S02]  /*4970*/  @!UPT UIADD3 URZ, UPT, UPT, URZ, URZ, URZ ;  /* 0x000000fffffff290 */ /* 0x000fe4000fffe0ff */
[----:B--2---:R-:W2:Y:S01]  /*4980*/  @P1 LDC.64 R8, c[0x0][0x888] ;  /* 0x00022200ff081b82 */ /* 0x004ea20000000a00 */
[----:B------:R-:W-:Y:S04]  /*4990*/  @P1 IMAD R0, R4, UR36, RZ ;  /* 0x0000002404001c24 */ /* 0x000fe8000f8e02ff */
[----:B--2---:R-:W-:Y:S04]  /*49a0*/  @P1 IMAD.WIDE R8, R0, 0x4, R8 ;  /* 0x0000000400081825 */ /* 0x004fe800078e0208 */
[----:B------:R-:W-:Y:S01]  /*49b0*/  HFMA2 R0, -RZ, RZ, 0, 5.9604644775390625e-08 ;  /* 0x00000001ff007431 */ /* 0x000fe200000001ff */
[----:B---3-5:R3:W5:Y:S04]  /*49c0*/  @P1 LDG.E R41, desc[UR4][R8.64] ;  /* 0x0000000408291981 */ /* 0x028768000c1e1900 */
[----:B------:R-:W-:Y:S01]  /*49d0*/  @!P1 PRMT R84, R0, 0x7610, R84 ;  /* 0x0000761000549816 */ /* 0x000fe20000000054 */
[----:B---3--:R-:W4:Y:S06]  /*49e0*/  @!P1 LDC R41, c[0x0][0x880] ;  /* 0x00022000ff299b82 */ /* 0x008f2c0000000800 */
.L_x_84:
[----:B----45:R-:W-:Y:S01]  /*49f0*/  @!P0 FSETP.EQ.AND P1, PT, R41, RZ, PT ;  /* 0x000000ff2900820b */ /* 0x030fe20003f22000 */
[----:B------:R-:W-:Y:S01]  /*4a00*/  @!UPT UIADD3 URZ, UPT, UPT, URZ, URZ, URZ ;  /* 0x000000fffffff290 */ /* 0x000fe2000fffe0ff */
[----:B------:R-:W-:Y:S11]  /*4a10*/  @!P0 BRA `(.L_x_85) ;  /* 0x0000000000188947 */ /* 0x000ff60003800000 */
[----:B------:R-:W-:Y:S02]  /*4a20*/  LOP3.LUT P0, RZ, R84, 0xff, RZ, 0xc0, !PT ;  /* 0x000000ff54ff7812 */ /* 0x000fe4000780c0ff */
[----:B------:R-:W-:Y:S04]  /*4a30*/  ISETP.NE.U32.AND P1, PT, R2, RZ, PT ;  /* 0x000000ff0200720c */ /* 0x000fe80003f25070 */
[----:B------:R-:W-:Y:S04]  /*4a40*/  ISETP.NE.AND.EX P1, PT, R3, RZ, PT, P1 ;  /* 0x000000ff0300720c */ /* 0x000fe80003f25310 */
[----:B------:R-:W-:Y:S03]  /*4a50*/  PLOP3.LUT P1, PT, P1, PT, PT, 0x8, 0x80 ;  /* 0x000000000080781c */ /* 0x000fe60000f2e170 */
[----:B------:R-:W-:Y:S11]  /*4a60*/  @P0 FSETP.EQ.AND P1, PT, R41, RZ, PT ;  /* 0x000000ff2900020b */ /* 0x000ff60003f22000 */
[----:B------:R-:W-:Y:S02]  /*4a70*/  @!UPT UIADD3 URZ, UPT, UPT, URZ, URZ, URZ ;  /* 0x000000fffffff290 */ /* 0x000fe4000fffe0ff */
.L_x_85:
[----:B------:R-:W-:Y:S01]  /*4a80*/  ULEA UR4, UR12, UR24, 0x3 ;  /* 0x000000180c047291 */ /* 0x000fe2000f8e18ff */
[----:B--2---:R-:W-:Y:S02]  /*4a90*/  SHF.L.U32 R9, R15, 0x1f, RZ ;  /* 0x0000001f0f097819 */ /* 0x004fe400000006ff */
[----:B------:R-:W-:Y:S04]  /*4aa0*/  ELECT P0, URZ, PT ;  /* 0x0000000000ff782f */ /* 0x000fe80003800000 */
[----:B------:R-:W-:Y:S02]  /*4ab0*/  PLOP3.LUT P1, PT, P1, P0, PT, 0xf2, 0x2f ;  /* 0x00000000002f781c */ /* 0x000fe40000f21e72 */
[----:B------:R-:W2:Y:S11]  /*4ac0*/  SYNCS.PHASECHK.TRANS64.TRYWAIT P2, [UR4+0x98], R9 ;  /* 0x00009809ff0075a7 */ /* 0x000eb60008041104 */
[----:B------:R-:W-:Y:S05]  /*4ad0*/  @!P1 IADD3 R8, P0, PT, R16, 0x580, RZ ;  /* 0x0000058010089810 */ /* 0x000fea0007f1e0ff */
[----:B------:R-:W-:Y:S01]  /*4ae0*/  @!P1 IMAD.X R6, RZ, RZ, R17, P0 ;  /* 0x000000ffff069224 */ /* 0x000fe200000e0611 */
[----:B--2---:R-:W-:Y:S07]  /*4af0*/  @!P2 BRA `(.L_x_86) ;  /* 0x0000003c004ca947 */ /* 0x004fee0003800000 */
.L_x_165:
[----:B------:R-:W3:Y:S01]  /*4b00*/  S2UR UR20, SR_CgaCtaId ;  /* 0x00000000001479c3 */ /* 0x000ee20000008800 */
[----:B------:R-:W-:Y:S01]  /*4b10*/  @!P1 R2UR UR7, R6 ;  /* 0x00000000060792ca */ /* 0x000fe200000e0000 */
[----:B------:R-:W-:Y:S01]  /*4b20*/  UIADD3 UR5, UPT, UPT, UR12, 0x1, URZ ;  /* 0x000000010c057890 */ /* 0x000fe2000fffe0ff */
[----:B------:R-:W-:Y:S01]  /*4b30*/  @!P1 R2UR UR6, R8 ;  /* 0x00000000080692ca */ /* 0x000fe200000e0000 */
[----:B------:R-:W-:Y:S01]  /*4b40*/  UIADD3 UR9, UPT, UPT, UR4, 0x80, URZ ;  /* 0x0000008004097890 */ /* 0x000fe2000fffe0ff */
[----:B------:R-:W-:Y:S01]  /*4b50*/  @!P1 IMAD.MOV.U32 R6, RZ, RZ, 0x2000 ;  /* 0x00002000ff069424 */ /* 0x000fe200078e00ff */
[----:B------:R-:W-:Y:S01]  /*4b60*/  UISETP.NE.AND UP0, UPT, UR5, 0x3, UPT ;  /* 0x000000030500788c */ /* 0x000fe2000bf05270 */
[----:B------:R-:W-:Y:S01]  /*4b70*/  VIADD R14, R14, 0x1 ;  /* 0x000000010e0e7836 */ /* 0x000fe20000000000 */
[----:B------:R-:W-:Y:S01]  /*4b80*/  UMOV UR22, 0x0 ;  /* 0x0000000000167882 */ /* 0x000fe20000000000 */
[----:B------:R-:W-:Y:S05]  /*4b90*/  UMOV UR23, 0x10000000 ;  /* 0x1000000000177882 */ /* 0x000fea0000000000 */
[----:B--2---:R-:W-:Y:S01]  /*4ba0*/  IMAD.U32 R9, RZ, RZ, UR7 ;  /* 0x00000007ff097e24 */ /* 0x004fe2000f8e00ff */
[----:B------:R-:W-:Y:S01]  /*4bb0*/  USEL UR7, URZ, 0x1, UP0 ;  /* 0x00000001ff077887 */ /* 0x000fe20008000000 */
[----:B------:R-:W-:Y:S01]  /*4bc0*/  IMAD.U32 R8, RZ, RZ, UR6 ;  /* 0x00000006ff087e24 */ /* 0x000fe2000f8e00ff */
[----:B------:R-:W-:Y:S02]  /*4bd0*/  USEL UR6, UR5, URZ, UP0 ;  /* 0x000000ff05067287 */ /* 0x000fe40008000000 */
[----:B------:R-:W-:Y:S01]  /*4be0*/  VOTEU.ALL UP0, P1 ;  /* 0x0000000000ff7886 */ /* 0x000fe20000800000 */
[----:B------:R-:W-:Y:S02]  /*4bf0*/  @!P1 R2UR UR19, R9 ;  /* 0x00000000091392ca */ /* 0x000fe400000e0000 */
[----:B------:R-:W-:Y:S02]  /*4c00*/  @!P1 R2UR UR18, R8 ;  /* 0x00000000081292ca */ /* 0x000fe400000e0000 */
[----:B------:R-:W-:Y:S01]  /*4c10*/  @!UP0 ULEA UR5, UR12, UR24, 0xd ;  /* 0x000000180c058291 */ /* 0x000fe2000f8e68ff */
[----:B------:R-:W-:Y:S01]  /*4c20*/  LOP3.LUT R15, R15, UR7, RZ, 0x3c, !PT ;  /* 0x000000070f0f7c12 */ /* 0x000fe2000f8e3cff */
[----:B---3--:R-:W-:Y:S02]  /*4c30*/  UPRMT UR20, UR20, 0x654, UR9 ;  /* 0x0000065414147896 */ /* 0x008fe40008000009 */
[----:B------:R-:W-:Y:S01]  /*4c40*/  @!UP0 UIADD3 UR8, UPT, UPT, UR5, 0x200, URZ ;  /* 0x0000020005088890 */ /* 0x000fe2000fffe0ff */
[----:B------:R-:W-:Y:S01]  /*4c50*/  SHF.L.U32 R0, R15, 0x1f, RZ ;  /* 0x0000001f0f007819 */ /* 0x000fe200000006ff */
[----:B------:R-:W-:Y:S01]  /*4c60*/  VOTEU.ALL UP0, P1 ;  /* 0x0000000000ff7886 */ /* 0x000fe20000800000 */
[----:B------:R-:W-:Y:S01]  /*4c70*/  UMOV UR12, UR36 ;  /* 0x00000024000c7c82 */ /* 0x000fe20008000000 */
[----:B------:R-:W-:Y:S05]  /*4c80*/  ULEA UR5, UR6, UR24, 0x3 ;  /* 0x0000001806057291 */ /* 0x000fea000f8e18ff */
[----:B------:R2:W-:Y:S01]  /*4c90*/  @!UP0 UTMALDG.3D [UR8], [UR18], desc[UR22] ;  /* 0x00001608120085b4 */ /* 0x0005e20008011000 */
[----:B------:R2:W-:Y:S01]  /*4ca0*/  @!P1 SYNCS.ARRIVE.TRANS64.RED.A0TR RZ, [UR4+0x80], R6 ;  /* 0x00008006ffff99a7 */ /* 0x0005e20008300404 */
[----:B------:R-:W-:Y:S02]  /*4cb0*/  SYNCS.ARRIVE.TRANS64.RED.A1T0 RZ, [UR20], RZ ;  /* 0x000000ffffff79a7 */ /* 0x000fe40008100414 */
[----:B------:R-:W3:Y:S02]  /*4cc0*/  SYNCS.PHASECHK.TRANS64.TRYWAIT P0, [UR5+0x98], R0 ;  /* 0x00009800ff0075a7 */ /* 0x000ee40008001105 */
[----:B--23--:R-:W-:Y:S05]  /*4cd0*/  @!P0 BRA `(.L_x_87) ;  /* 0x0000003800ec8947 */ /* 0x00cfea0003800000 */
.L_x_167:
[----:B------:R-:W3:Y:S01]  /*4ce0*/  S2UR UR12, SR_CgaCtaId ;  /* 0x00000000000c79c3 */ /* 0x000ee20000008800 */
[----:B------:R-:W-:Y:S01]  /*4cf0*/  UIADD3 UR9, UPT, UPT, UR5, 0x80, URZ ;  /* 0x0000008005097890 */ /* 0x000fe2000fffe0ff */
[----:B------:R-:W-:Y:S01]  /*4d00*/  @!P1 IADD3 R6, P0, PT, R16, 0x580, RZ ;  /* 0x0000058010069810 */ /* 0x000fe20007f1e0ff */
[----:B------:R-:W-:Y:S01]  /*4d10*/  UPLOP3.LUT UP3, UPT, UPT, UPT, UPT, 0x80, 0x8 ;  /* 0x000000000008789c */ /* 0x000fe20003f6f070 */
[----:B------:R-:W-:Y:S01]  /*4d20*/  R2UR UR23, R86 ;  /* 0x00000000561772ca */ /* 0x000fe200000e0000 */
[----:B------:R-:W-:Y:S01]  /*4d30*/  UMOV UR20, 0x0 ;  /* 0x0000000000147882 */ /* 0x000fe20000000000 */
[----:B------:R-:W-:Y:S01]  /*4d40*/  @!P1 R2UR UR7, R6 ;  /* 0x00000000060792ca */ /* 0x000fe200000e0000 */
[----:B--2---:R-:W-:Y:S01]  /*4d50*/  @!P1 IMAD.X R0, RZ, RZ, R17, P0 ;  /* 0x000000ffff009224 */ /* 0x004fe200000e0611 */
[----:B------:R-:W-:Y:S01]  /*4d60*/  UMOV UR21, 0x10000000 ;  /* 0x1000000000157882 */ /* 0x000fe20000000000 */
[----:B------:R-:W-:Y:S01]  /*4d70*/  VOTEU.ALL UP0, P1 ;  /* 0x0000000000ff7886 */ /* 0x000fe20000800000 */
[----:B------:R-:W-:Y:S02]  /*4d80*/  R2UR UR22, R87 ;  /* 0x00000000571672ca */ /* 0x000fe400000e0000 */
[----:B------:R-:W-:Y:S02]  /*4d90*/  @!P1 R2UR UR4, R0 ;  /* 0x00000000000492ca */ /* 0x000fe400000e0000 */
[----:B------:R-:W-:Y:S01]  /*4da0*/  @!UP0 UIADD3 UR10, UPT, UPT, UR10, 0x20, URZ ;  /* 0x000000200a0a8890 */ /* 0x000fe2000fffe0ff */
[C---:B------:R-:W-:Y:S02]  /*4db0*/  ISETP.NE.AND P0, PT, R14.reuse, 0x2, PT ;  /* 0x000000020e00780c */ /* 0x040fe40003f05270 */
[----:B------:R-:W-:Y:S02]  /*4dc0*/  UIADD3 UR30, UPT, UPT, UR13, UR23, URZ ;  /* 0x000000170d1e7290 */ /* 0x000fe4000fffe0ff */
[----:B------:R-:W-:Y:S01]  /*4dd0*/  IMAD.U32 R8, RZ, RZ, UR7 ;  /* 0x00000007ff087e24 */ /* 0x000fe2000f8e00ff */
[----:B------:R-:W-:Y:S02]  /*4de0*/  SEL R0, RZ, 0x1, P0 ;  /* 0x00000001ff007807 */ /* 0x000fe40000000000 */
[----:B------:R-:W-:Y:S01]  /*4df0*/  SEL R14, R14, RZ, P0 ;  /* 0x000000ff0e0e7207 */ /* 0x000fe20000000000 */
[----:B------:R-:W-:Y:S01]  /*4e00*/  UIADD3 UR25, UPT, UPT, UR14, UR22, URZ ;  /* 0x000000160e197290 */ /* 0x000fe2000fffe0ff */
[----:B------:R-:W-:Y:S01]  /*4e10*/  @!P1 R2UR UR18, R8 ;  /* 0x00000000081292ca */ /* 0x000fe200000e0000 */
[----:B------:R-:W-:Y:S01]  /*4e20*/  IMAD.U32 R9, RZ, RZ, UR4 ;  /* 0x00000004ff097e24 */ /* 0x000fe2000f8e00ff */
[----:B------:R-:W-:Y:S01]  /*4e30*/  @!UP0 ULEA UR4, UR6, UR24, 0xd ;  /* 0x0000001806048291 */ /* 0x000fe2000f8e68ff */
[----:B------:R-:W-:Y:S03]  /*4e40*/  LOP3.LUT R13, R13, R0, RZ, 0x3c, !PT ;  /* 0x000000000d0d7212 */ /* 0x000fe600078e3cff */
[----:B------:R-:W-:Y:S01]  /*4e50*/  @!P1 R2UR UR19, R9 ;  /* 0x00000000091392ca */ /* 0x000fe200000e0000 */
[----:B------:R-:W-:Y:S02]  /*4e60*/  @!UP0 UIADD3 UR8, UPT, UPT, UR4, 0x200, URZ ;  /* 0x0000020004088890 */ /* 0x000fe4000fffe0ff */
[----:B---3--:R-:W-:Y:S01]  /*4e70*/  UPRMT UR4, UR12, 0x654, UR9 ;  /* 0x000006540c047896 */ /* 0x008fe20008000009 */
[----:B------:R-:W-:Y:S02]  /*4e80*/  VOTEU.ALL UP0, P1 ;  /* 0x0000000000ff7886 */ /* 0x000fe40000800000 */
[----:B------:R-:W-:Y:S01]  /*4e90*/  UMOV UR12, UR36 ;  /* 0x00000024000c7c82 */ /* 0x000fe20008000000 */
[----:B------:R-:W-:Y:S06]  /*4ea0*/  UMOV UR36, UR26 ;  /* 0x0000001a00247c82 */ /* 0x000fec0008000000 */
[----:B------:R2:W-:Y:S01]  /*4eb0*/  @!UP0 UTMALDG.3D [UR8], [UR18], desc[UR20] ;  /* 0x00001408120085b4 */ /* 0x0005e20008011000 */
[----:B------:R4:W-:Y:S01]  /*4ec0*/  @!P1 SYNCS.ARRIVE.TRANS64.RED.A0TR RZ, [UR5+0x80], R7 ;  /* 0x00008007ffff99a7 */ /* 0x0009e20008300405 */
[----:B------:R-:W-:Y:S01]  /*4ed0*/  SYNCS.ARRIVE.TRANS64.RED.A1T0 RZ, [UR4], RZ ;  /* 0x000000ffffff79a7 */ /* 0x000fe20008100404 */
[----:B------:R-:W-:Y:S04]  /*4ee0*/  UIADD3 UR4, UPT, UPT, UR6, 0x1, URZ ;  /* 0x0000000106047890 */ /* 0x000fe8000fffe0ff */
[----:B------:R-:W-:Y:S04]  /*4ef0*/  UISETP.NE.AND UP0, UPT, UR4, 0x3, UPT ;  /* 0x000000030400788c */ /* 0x000fe8000bf05270 */
[----:B------:R-:W-:Y:S06]  /*4f00*/  USEL UR5, URZ, 0x1, UP0 ;  /* 0x00000001ff057887 */ /* 0x000fec0008000000 */
[----:B------:R-:W-:Y:S01]  /*4f10*/  LOP3.LUT R15, R15, UR5, RZ, 0x3c, !PT ;  /* 0x000000050f0f7c12 */ /* 0x000fe2000f8e3cff */
[----:B--2---:R-:W-:Y:S01]  /*4f20*/  USEL UR12, UR4, URZ, UP0 ;  /* 0x000000ff040c7287 */ /* 0x004fe20008000000 */
[----:B------:R-:W-:Y:S11]  /*4f30*/  BRA.U UP1, `(.L_x_88) ;  /* 0xfffffff101e87547 */ /* 0x000ff6000b83ffff */
[----:B------:R-:W-:Y:S01]  /*4f40*/  UIADD3 UR24, UPT, UPT, UR24, 0x98, URZ ;  /* 0x0000009818187890 */ /* 0x000fe2000fffe0ff */
[----:B------:R-:W-:-:S03]  /*4f50*/  SHF.L.U32 R3, R15, 0x1f, RZ ;  /* 0x0000001f0f037819 */ /* 0x000fc600000006ff */
[----:B------:R-:W-:-:S09]  /*4f60*/  ULEA UR4, UR12, UR24, 0x3 ;  /* 0x000000180c047291 */ /* 0x000fd2000f8e18ff */
[----:B------:R-:W2:Y:S02]  /*4f70*/  SYNCS.PHASECHK.TRANS64.TRYWAIT P0, [UR4], R3 ;  /* 0x00000003ff0075a7 */ /* 0x000ea40008001104 */
[----:B--2---:R-:W-:Y:S05]  /*4f80*/  @!P0 BRA `(.L_x_89) ;  /* 0x0000003800588947 */ /* 0x004fea0003800000 */
.L_x_169:
[----:B------:R-:W-:-:S04]  /*4f90*/  UIADD3 UR4, UPT, UPT, UR12, 0x1, URZ ;  /* 0x000000010c047890 */ /* 0x000fc8000fffe0ff */
[----:B------:R-:W-:-:S04]  /*4fa0*/  UISETP.NE.AND UP0, UPT, UR4, 0x3, UPT ;  /* 0x000000030400788c */ /* 0x000fc8000bf05270 */
[----:B------:R-:W-:Y:S02]  /*4fb0*/  USEL UR6, URZ, 0x1, UP0 ;  /* 0x00000001ff067887 */ /* 0x000fe40008000000 */
[----:B------:R-:W-:-:S04]  /*4fc0*/  USEL UR4, UR4, URZ, UP0 ;  /* 0x000000ff04047287 */ /* 0x000fc80008000000 */
[----:B------:R-:W-:Y:S01]  /*4fd0*/  ULEA UR5, UR4, UR24, 0x3 ;  /* 0x0000001804057291 */ /* 0x000fe2000f8e18ff */
[----:B------:R-:W-:-:S04]  /*4fe0*/  LOP3.LUT R15, R15, UR6, RZ, 0x3c, !PT ;  /* 0x000000060f0f7c12 */ /* 0x000fc8000f8e3cff */
[----:B--2---:R-:W-:-:S04]  /*4ff0*/  SHF.L.U32 R3, R15, 0x1f, RZ ;  /* 0x0000001f0f037819 */ /* 0x004fc800000006ff */
[----:B------:R-:W2:Y:S02]  /*5000*/  SYNCS.PHASECHK.TRANS64.TRYWAIT P0, [UR5], R3 ;  /* 0x00000003ff0075a7 */ /* 0x000ea40008001105 */
[----:B--2---:R-:W-:Y:S05]  /*5010*/  @!P0 BRA `(.L_x_90) ;  /* 0x00000038004c8947 */ /* 0x004fea0003800000 */
.L_x_171:
[----:B------:R-:W-:-:S04]  /*5020*/  UIADD3 UR4, UPT, UPT, UR4, 0x1, URZ ;  /* 0x0000000104047890 */ /* 0x000fc8000fffe0ff */
[----:B------:R-:W-:-:S04]  /*5030*/  UISETP.NE.AND UP0, UPT, UR4, 0x3, UPT ;  /* 0x000000030400788c */ /* 0x000fc8000bf05270 */
[----:B------:R-:W-:Y:S02]  /*5040*/  USEL UR5, URZ, 0x1, UP0 ;  /* 0x00000001ff057887 */ /* 0x000fe40008000000 */
[----:B------:R-:W-:-:S04]  /*5050*/  USEL UR4, UR4, URZ, UP0 ;  /* 0x000000ff04047287 */ /* 0x000fc80008000000 */
[----:B------:R-:W-:Y:S01]  /*5060*/  ULEA UR4, UR4, UR24, 0x3 ;  /* 0x0000001804047291 */ /* 0x000fe2000f8e18ff */
[----:B--2---:R-:W-:-:S04]  /*5070*/  LOP3.LUT R3, R15, UR5, RZ, 0x3c, !PT ;  /* 0x000000050f037c12 */ /* 0x004fc8000f8e3cff */
[----:B------:R-:W-:Y:S01]  /*5080*/  SHF.L.U32 R3, R3, 0x1f, RZ ;  /* 0x0000001f03037819 */ /* 0x000fe200000006ff */
[----:B------:R-:W-:-:S07]  /*5090*/  IMAD.U32 R0, RZ, RZ, UR4 ;  /* 0x00000004ff007e24 */ /* 0x000fce000f8e00ff */
.L_x_91:
[----:B--2---:R2:W3:Y:S02]  /*50a0*/  SYNCS.PHASECHK.TRANS64.TRYWAIT P0, [R0+URZ], R3 ;  /* 0x00000003000075a7 */ /* 0x0044e400080011ff */
[----:B---3--:R-:W-:Y:S05]  /*50b0*/  @!P0 NANOSLEEP.SYNCS 0x989680 ;  /* 0x009896800000895d */ /* 0x008fea0003900000 */
[----:B------:R-:W3:Y:S02]  /*50c0*/  @!P0 SYNCS.PHASECHK.TRANS64 P0, [R0+URZ], R3 ;  /* 0x00000003000085a7 */ /* 0x000ee400080010ff */
[----:B-1-3--:R-:W-:Y:S05]  /*50d0*/  @P0 EXIT ;  /* 0x000000000000094d */ /* 0x00afea0003800000 */
[----:B------:R-:W-:Y:S05]  /*50e0*/  BRA `(.L_x_91) ;  /* 0xfffffffc00ec7947 */ /* 0x000fea000383ffff */
.L_x_79:
[----:B------:R-:W-:-:S06]  /*50f0*/  UISETP.GE.AND UP0, UPT, UR22, 0x4, UPT ;  /* 0x000000041600788c */ /* 0x000fcc000bf06270 */
[----:B------:R-:W-:-:S13]  /*5100*/  PLOP3.LUT P0, PT, PT, PT, UP0, 0x80, 0x8 ;  /* 0x000000000008781c */ /* 0x000fda0003f0f008 */
[----:B------:R-:W-:Y:S05]  /*5110*/  @!P0 EXIT ;  /* 0x000000000000894d */ /* 0x000fea0003800000 */
[----:B------:R-:W1:Y:S08]  /*5120*/  S2UR UR4, SR_CgaCtaId ;  /* 0x00000000000479c3 */ /* 0x000e700000008800 */
[----:B------:R-:W-:Y:S01]  /*5130*/  BAR.SYNC.DEFER_BLOCKING 0x6, 0xa0 ;  /* 0x0182800000007b1d */ /* 0x000fe20000010000 */
[C---:B------:R-:W-:Y:S01]  /*5140*/  IMAD.SHL.U32 R3, R91.reuse, 0x20, RZ ;  /* 0x000000205b037824 */ /* 0x040fe200078e00ff */
[C---:B------:R-:W-:Y:S01]  /*5150*/  LOP3.LUT R92, R91.reuse, 0x2, RZ, 0xc0, !PT ;  /* 0x000000025b5c7812 */ /* 0x040fe200078ec0ff */
[C---:B------:R-:W-:Y:S01]  /*5160*/  IMAD.SHL.U32 R96, R91.reuse, 0x4, RZ ;  /* 0x000000045b607824 */ /* 0x040fe200078e00ff */
[C---:B------:R-:W-:Y:S01]  /*5170*/  LOP3.LUT R97, R91.reuse, 0x60, RZ, 0xc0, !PT ;  /* 0x000000605b617812 */ /* 0x040fe200078ec0ff */
[----:B------:R-:W-:Y:S01]  /*5180*/  IMAD.U32 R37, R91, 0x10000, RZ ;  /* 0x000100005b257824 */ /* 0x000fe200078e00ff */
[----:B------:R-:W-:-:S02]  /*5190*/  UMOV UR47, 0x400 ;  /* 0x00000400002f7882 */ /* 0x000fc40000000000 */
[----:B------:R-:W2:Y:S01]  /*51a0*/  LDC.64 R78, c[0x0][0x8b0] ;  /* 0x00022c00ff4e7b82 */ /* 0x000ea20000000a00 */
[----:B------:R-:W-:Y:S01]  /*51b0*/  LOP3.LUT R5, R3, 0xc0, RZ, 0xc0, !PT ;  /* 0x000000c003057812 */ /* 0x000fe200078ec0ff */
[----:B------:R-:W-:Y:S01]  /*51c0*/  HFMA2 R36, -RZ, RZ, 0, 0 ;  /* 0x00000000ff247431 */ /* 0x000fe200000001ff */
[----:B------:R-:W-:Y:S01]  /*51d0*/  LOP3.LUT R91, R91, 0x4, RZ, 0xc0, !PT ;  /* 0x000000045b5b7812 */ /* 0x000fe200078ec0ff */
[----:B------:R-:W-:Y:S01]  /*51e0*/  IMAD.MOV.U32 R94, RZ, RZ, RZ ;  /* 0x000000ffff5e7224 */ /* 0x000fe200078e00ff */
[----:B------:R-:W-:Y:S01]  /*51f0*/  LOP3.LUT R96, R5, 0x18, R96, 0xf8, !PT ;  /* 0x0000001805607812 */ /* 0x000fe200078ef860 */
[----:B------:R-:W-:Y:S01]  /*5200*/  IMAD.MOV.U32 R90, RZ, RZ, RZ ;  /* 0x000000ffff5a7224 */ /* 0x000fe200078e00ff */
[----:B------:R-:W-:Y:S01]  /*5210*/  LOP3.LUT R37, R37, 0x600000, RZ, 0xc0, !PT ;  /* 0x0060000025257812 */ /* 0x000fe200078ec0ff */
[----:B------:R-:W3:Y:S01]  /*5220*/  LDC.64 R76, c[0x0][0x8a8] ;  /* 0x00022a00ff4c7b82 */ /* 0x000ee20000000a00 */
[----:B------:R-:W-:Y:S01]  /*5230*/  IADD3 R95, PT, PT, -R91, 0x2, RZ ;  /* 0x000000025b5f7810 */ /* 0x000fe20007ffe1ff */
[----:B------:R-:W-:Y:S01]  /*5240*/  IMAD.MOV R92, RZ, RZ, -R92 ;  /* 0x000000ffff5c7224 */ /* 0x000fe200078e0a5c */
[----:B------:R-:W-:Y:S01]  /*5250*/  LOP3.LUT R96, R96, 0xf20, R3, 0xf8, !PT ;  /* 0x00000f2060607812 */ /* 0x000fe200078ef803 */
[----:B------:R-:W4:Y:S01]  /*5260*/  LDCU UR62, c[0x0][0x370] ;  /* 0x00006e00ff3e77ac */ /* 0x000f220008000800 */
[----:B------:R-:W-:Y:S01]  /*5270*/  MOV R93, RZ ;  /* 0x000000ff005d7202 */ /* 0x000fe20000000f00 */
[----:B------:R-:W-:Y:S01]  /*5280*/  IMAD.SHL.U32 R95, R95, 0x10, RZ ;  /* 0x000000105f5f7824 */ /* 0x000fe200078e00ff */
[----:B------:R-:W-:Y:S01]  /*5290*/  IADD3 R91, PT, PT, -R91, RZ, RZ ;  /* 0x000000ff5b5b7210 */ /* 0x000fe20007ffe1ff */
[----:B-1----:R-:W-:Y:S01]  /*52a0*/  ULEA UR47, UR4, UR47, 0x18 ;  /* 0x0000002f042f7291 */ /* 0x002fe2000f8ec0ff */
[----:B------:R-:W1:Y:S01]  /*52b0*/  LDCU.64 UR4, c[0x0][0x890] ;  /* 0x00011200ff0477ac */ /* 0x000e620008000a00 */
[----:B------:R-:W-:Y:S01]  /*52c0*/  UMOV UR54, 0x1 ;  /* 0x0000000100367882 */ /* 0x000fe20000000000 */
[----:B------:R-:W-:Y:S01]  /*52d0*/  UMOV UR46, URZ ;  /* 0x000000ff002e7c82 */ /* 0x000fe20008000000 */
[----:B------:R-:W2:Y:S05]  /*52e0*/  LDCU UR41, c[0x0][0xb0c] ;  /* 0x00016180ff2977ac */ /* 0x000eaa0008000800 */
[----:B------:R-:W4:Y:S01]  /*52f0*/  LDS R0, [UR47+0x170] ;  /* 0x0001702fff007984 */ /* 0x000f220008000800 */
[----:B------:R-:W2:Y:S01]  /*5300*/  LDCU UR39, c[0x0][0xb30] ;  /* 0x00016600ff2777ac */ /* 0x000ea20008000800 */
[----:B------:R-:W2:Y:S01]  /*5310*/  LDCU.64 UR60, c[0x0][0x888] ;  /* 0x00011100ff3c77ac */ /* 0x000ea20008000a00 */
[----:B-1----:R-:W-:Y:S01]  /*5320*/  IMAD.U32 R99, RZ, RZ, UR4 ;  /* 0x00000004ff637e24 */ /* 0x002fe2000f8e00ff */
[----:B------:R-:W-:Y:S01]  /*5330*/  UIADD3 UR4, UPT, UPT, UR47, 0x200, URZ ;  /* 0x000002002f047890 */ /* 0x000fe2000fffe0ff */
[----:B------:R-:W-:Y:S01]  /*5340*/  IMAD.U32 R98, RZ, RZ, UR5 ;  /* 0x00000005ff627e24 */ /* 0x000fe2000f8e00ff */
[----:B------:R-:W1:Y:S04]  /*5350*/  LDCU.64 UR42, c[0x0][0xb28] ;  /* 0x00016500ff2a77ac */ /* 0x000e680008000a00 */
[----:B------:R-:W-:Y:S01]  /*5360*/  LEA R96, R96, UR4, 0x1 ;  /* 0x0000000460607c11 */ /* 0x000fe2000f8e08ff */
[----:B------:R-:W1:Y:S01]  /*5370*/  LDCU.128 UR56, c[0x0][0xb10] ;  /* 0x00016200ff3877ac */ /* 0x000e620008000c00 */
[----:B------:R-:W1:Y:S01]  /*5380*/  LDCU UR55, c[0x0][0x374] ;  /* 0x00006e80ff3777ac */ /* 0x000e620008000800 */
[----:B------:R-:W-:Y:S01]  /*5390*/  UMOV UR53, URZ ;  /* 0x000000ff00357c82 */ /* 0x000fe20008000000 */
[----:B------:R-:W-:Y:S01]  /*53a0*/  UMOV UR52, URZ ;  /* 0x000000ff00347c82 */ /* 0x000fe20008000000 */
[----:B----4-:R-:W-:Y:S01]  /*53b0*/  IADD3 R37, PT, PT, R0, R37, RZ ;  /* 0x0000002500257210 */ /* 0x010fe20007ffe0ff */
[----:B-123--:R-:W-:-:S07]  /*53c0*/  IMAD.U32 R0, RZ, RZ, UR4 ;  /* 0x00000004ff007e24 */ /* 0x00efce000f8e00ff */
.L_x_122:
[C---:B------:R-:W-:Y:S02]  /*53d0*/  LEA R3, R90.reuse, UR47, 0x3 ;  /* 0x0000002f5a037c11 */ /* 0x040fe4000f8e18ff */
[----:B------:R-:W-:Y:S02]  /*53e0*/  SHF.L.U32 R0, R93, 0x1f, RZ ;  /* 0x0000001f5d007819 */ /* 0x000fe400000006ff */
[----:B------:R-:W-:Y:S02]  /*53f0*/  LEA R5, R90, UR47, 0x4 ;  /* 0x0000002f5a057c11 */ /* 0x000fe4000f8e20ff */
[----:B-1----:R-:W1:Y:S02]  /*5400*/  SYNCS.PHASECHK.TRANS64.TRYWAIT P0, [R3+URZ+0xc0], R0 ;  /* 0x0000c000030075a7 */ /* 0x002e6400080011ff */
[----:B-1----:R-:W-:Y:S05]  /*5410*/  @!P0 BRA `(.L_x_92) ;  /* 0x0000003400648947 */ /* 0x002fea0003800000 */
.L_x_172:
        /* <DEDUP_REMOVED lines=8> */
[----:B--2---:R-:W-:Y:S11]  /*54a0*/  LOP3.LUT P0, RZ, R6, 0x1, RZ, 0xc0, !PT ;  /* 0x0000000106ff7812 */ /* 0x004ff6000780c0ff */
[----:B------:R-:W-:Y:S02]  /*54b0*/  @!UPT UIADD3 URZ, UPT, UPT, URZ, URZ, URZ ;  /* 0x000000fffffff290 */ /* 0x000fe4000fffe0ff */
[----:B---3--:R-:W-:Y:S01]  /*54c0*/  VOTEU.ANY UP1, P0 ;  /* 0x0000000000ff7886 */ /* 0x008fe20000020100 */
[----:B------:R-:W-:Y:S01]  /*54d0*/  PLOP3.LUT P0, PT, PT, PT, UP1, 0x80, 0x8 ;  /* 0x000000000008781c */ /* 0x000fe20003f0f018 */
[----:B------:R-:W-:Y:S06]  /*54e0*/  UP2UR UR4, UPR, URZ, 0x2 ;  /* 0x00000002ff047883 */ /* 0x000fec0008000000 */
[----:B------:R-:W-:Y:S06]  /*54f0*/  IMAD.U32 R100, RZ, RZ, UR4 ;  /* 0x00000004ff647e24 */ /* 0x000fec000f8e00ff */
[----:B-1----:R-:W-:Y:S02]  /*5500*/  @P0 SHF.R.U32.HI R0, RZ, 0x10, R5 ;  /* 0x00000010ff000819 */ /* 0x002fe40000011605 */
        /* <DEDUP_REMOVED lines=12> */
[----:B------:R-:W2:Y:S01]  /*55d0*/  LDCU UR12, c[0x0][0xb20] ;  /* 0x00016400ff0c77ac */ /* 0x000ea20008000800 */
[----:B------:R-:W-:Y:S02]  /*55e0*/  UIMAD.WIDE.U32 UR4, UR55, UR59, URZ ;  /* 0x0000003b370472a5 */ /* 0x000fe4000f8e00ff */
[----:B------:R-:W-:Y:S02]  /*55f0*/  UIMAD.WIDE.U32 UR6, UR62, UR56, URZ ;  /* 0x000000383e0672a5 */ /* 0x000fe4000f8e00ff */
[----:B------:R-:W-:Y:S02]  /*5600*/  UISETP.NE.AND UP0, UPT, UR58, 0x1, UPT ;  /* 0x000000013a00788c */ /* 0x000fe4000bf05270 */
[----:B------:R-:W-:Y:S02]  /*5610*/  UIMAD.WIDE.U32 UR8, UR37, UR59, URZ ;  /* 0x0000003b250872a5 */ /* 0x000fe4000f8e00ff */
[----:B------:R-:W-:Y:S02]  /*5620*/  UIMAD.WIDE.U32 UR10, UR38, UR56, URZ ;  /* 0x00000038260a72a5 */ /* 0x000fe4000f8e00ff */
[----:B------:R-:W-:Y:S02]  /*5630*/  UISETP.NE.AND UP1, UPT, UR41, 0x1, UPT ;  /* 0x000000012900788c */ /* 0x000fe4000bf25270 */
[----:B------:R-:W-:Y:S01]  /*5640*/  UISETP.NE.AND UP2, UPT, UR40, 0x1, UPT ;  /* 0x000000012800788c */ /* 0x000fe2000bf45270 */
[----:B------:R-:W-:Y:S02]  /*5650*/  UMOV UR4, UR5 ;  /* 0x0000000500047c82 */ /* 0x000fe40008000000 */
[----:B--2---:R-:W-:Y:S03]  /*5660*/  USHF.R.U32.HI UR5, URZ, UR12, UR4 ;  /* 0x0000000cff057299 */ /* 0x004fe60008011604 */
[----:B------:R-:W-:Y:S02]  /*5670*/  UMOV UR4, UR7 ;  /* 0x0000000700047c82 */ /* 0x000fe40008000000 */
[----:B------:R-:W-:Y:S02]  /*5680*/  USHF.R.U32.HI UR7, URZ, UR57, UR4 ;  /* 0x00000039ff077299 */ /* 0x000fe40008011604 */
[----:B------:R-:W-:Y:S02]  /*5690*/  USEL UR4, UR55, UR5, !UP0 ;  /* 0x0000000537047287 */ /* 0x000fe4000c000000 */
[----:B------:R-:W-:Y:S01]  /*56a0*/  USEL UR7, UR62, UR7, !UP1 ;  /* 0x000000073e077287 */ /* 0x000fe2000c800000 */
[----:B------:R-:W-:Y:S01]  /*56b0*/  UMOV UR5, UR9 ;  /* 0x0000000900057c82 */ /* 0x000fe20008000000 */
[----:B------:R-:W-:Y:S02]  /*56c0*/  UIMAD.WIDE.U32 UR8, UR4, UR42, URZ ;  /* 0x0000002a040872a5 */ /* 0x000fe4000f8e00ff */
[----:B------:R-:W-:Y:S03]  /*56d0*/  USHF.R.U32.HI UR6, URZ, UR12, UR5 ;  /* 0x0000000cff067299 */ /* 0x000fe60008011605 */
[----:B------:R-:W-:Y:S01]  /*56e0*/  UMOV UR5, UR11 ;  /* 0x0000000b00057c82 */ /* 0x000fe20008000000 */
[----:B------:R-:W-:Y:S02]  /*56f0*/  UIMAD.WIDE.U32 UR10, UR7, UR42, URZ ;  /* 0x0000002a070a72a5 */ /* 0x000fe4000f8e00ff */
[----:B------:R-:W-:Y:S02]  /*5700*/  USHF.R.U32.HI UR12, URZ, UR57, UR5 ;  /* 0x00000039ff0c7299 */ /* 0x000fe40008011605 */
[----:B------:R-:W-:Y:S01]  /*5710*/  USEL UR6, UR37, UR6, !UP0 ;  /* 0x0000000625067287 */ /* 0x000fe2000c000000 */
[----:B------:R-:W-:Y:S02]  /*5720*/  UMOV UR5, UR9 ;  /* 0x0000000900057c82 */ /* 0x000fe40008000000 */
[----:B------:R-:W-:Y:S01]  /*5730*/  UMOV UR10, UR11 ;  /* 0x0000000b000a7c82 */ /* 0x000fe20008000000 */
[----:B------:R-:W-:Y:S02]  /*5740*/  @UP2 USHF.R.U32.HI UR4, URZ, UR43, UR5 ;  /* 0x0000002bff042299 */ /* 0x000fe40008011605 */
[----:B------:R-:W-:Y:S02]  /*5750*/  @UP2 USHF.R.U32.HI UR7, URZ, UR43, UR10 ;  /* 0x0000002bff072299 */ /* 0x000fe4000801160a */
[----:B------:R-:W-:Y:S02]  /*5760*/  UIMAD UR4, UR40, UR4, URZ ;  /* 0x00000004280472a4 */ /* 0x000fe4000f8e02ff */
[----:B------:R-:W-:Y:S02]  /*5770*/  UIMAD.WIDE.U32 UR10, UR6, UR42, URZ ;  /* 0x0000002a060a72a5 */ /* 0x000fe4000f8e00ff */
[----:B------:R-:W-:Y:S02]  /*5780*/  USEL UR5, UR38, UR12, !UP1 ;  /* 0x0000000c26057287 */ /* 0x000fe4000c800000 */
[----:B------:R-:W-:Y:S02]  /*5790*/  UIMAD UR8, UR40, UR7, URZ ;  /* 0x00000007280872a4 */ /* 0x000fe4000f8e02ff */
[----:B------:R-:W-:Y:S03]  /*57a0*/  UISETP.GE.AND UP0, UPT, UR6, UR4, UPT ;  /* 0x000000040600728c */ /* 0x000fe6000bf06270 */
[----:B------:R-:W-:Y:S01]  /*57b0*/  UMOV UR4, UR11 ;  /* 0x0000000b00047c82 */ /* 0x000fe20008000000 */
[----:B------:R-:W-:Y:S02]  /*57c0*/  UISETP.GE.OR UP0, UPT, UR5, UR8, UP0 ;  /* 0x000000080500728c */ /* 0x000fe40008706670 */
[----:B------:R-:W-:Y:S02]  /*57d0*/  USHF.R.U32.HI UR4, URZ, UR43, UR4 ;  /* 0x0000002bff047299 */ /* 0x000fe40008011604 */
[----:B------:R-:W-:Y:S02]  /*57e0*/  UIMAD.WIDE.U32 UR8, UR5, UR42, URZ ;  /* 0x0000002a050872a5 */ /* 0x000fe4000f8e00ff */
[----:B------:R-:W-:Y:S02]  /*57f0*/  USEL UR11, UR6, UR4, !UP2 ;  /* 0x00000004060b7287 */ /* 0x000fe4000d000000 */
[----:B------:R-:W-:Y:S02]  /*5800*/  UIADD3 UR8, UPT, UPT, -UR5, URZ, URZ ;  /* 0x000000ff05087290 */ /* 0x000fe4000fffe1ff */
[----:B------:R-:W-:Y:S01]  /*5810*/  UIADD3 UR10, UPT, UPT, -UR11, URZ, URZ ;  /* 0x000000ff0b0a7290 */ /* 0x000fe2000fffe1ff */
[----:B------:R-:W-:Y:S01]  /*5820*/  @!UP0 UMOV UR4, UR9 ;  /* 0x0000000900048c82 */ /* 0x000fe20008000000 */
[----:B------:R-:W-:Y:S02]  /*5830*/  UIADD3 UR9, UPT, UPT, -UR6, URZ, URZ ;  /* 0x000000ff06097290 */ /* 0x000fe4000fffe1ff */
[----:B------:R-:W-:Y:S02]  /*5840*/  @!UP0 USHF.R.U32.HI UR4, URZ, UR43, UR4 ;  /* 0x0000002bff048299 */ /* 0x000fe40008011604 */
[----:B------:R-:W-:Y:S02]  /*5850*/  UIMAD UR10, UR40, UR10, UR6 ;  /* 0x0000000a280a72a4 */ /* 0x000fe4000f8e0206 */
[----:B------:R-:W-:Y:S04]  /*5860*/  @!UP0 USEL UR4, UR5, UR4, !UP2 ;  /* 0x0000000405048287 */ /* 0x000fe8000d000000 */
[----:B------:R-:W-:Y:S02]  /*5870*/  @!UP0 UIMAD UR10, UR7, UR10, UR4 ;  /* 0x0000000a070a82a4 */ /* 0x000fe4000f8e0204 */
[----:B------:R-:W-:Y:S02]  /*5880*/  @!UP0 UIADD3 UR11, UPT, UPT, UR11, -UR4, URZ ;  /* 0x800000040b0b8290 */ /* 0x000fe4000fffe0ff */
[----:B------:R-:W-:Y:S02]  /*5890*/  UIMAD UR7, UR41, UR8, UR38 ;  /* 0x00000008290772a4 */ /* 0x000fe4000f8e0226 */
[----:B------:R-:W-:Y:S02]  /*58a0*/  @!UP0 UIMAD UR6, UR11, UR40, UR5 ;  /* 0x000000280b0682a4 */ /* 0x000fe4000f8e0205 */
[----:B------:R-:W-:Y:S01]  /*58b0*/  UIMAD UR4, UR58, UR9, UR37 ;  /* 0x000000093a0472a4 */ /* 0x000fe2000f8e0225 */
[----:B------:R-:W-:Y:S02]  /*58c0*/  @!UP0 UMOV UR5, UR10 ;  /* 0x0000000a00058c82 */ /* 0x000fe40008000000 */
[----:B------:R-:W-:Y:S02]  /*58d0*/  UIMAD UR38, UR5, UR41, UR7 ;  /* 0x00000029052672a4 */ /* 0x000fe4000f8e0207 */
[----:B------:R-:W-:Y:S11]  /*58e0*/  UIMAD UR37, UR6, UR58, UR4 ;  /* 0x0000003a062572a4 */ /* 0x000ff6000f8e0204 */
[----:B------:R-:W-:Y:S01]  /*58f0*/  @!UPT UIADD3 URZ, UPT, UPT, URZ, URZ, URZ ;  /* 0x000000fffffff290 */ /* 0x000fe2000fffe0ff */
.L_x_93:
[----:B------:R-:W-:Y:S01]  /*5900*/  UISETP.NE.AND UP0, UPT, UR39, 0x1, UPT ;  /* 0x000000012700788c */ /* 0x000fe2000bf05270 */
[----:B------:R-:W-:Y:S01]  /*5910*/  IADD3 R90, PT, PT, R90, 0x1, RZ ;  /* 0x000000015a5a7810 */ /* 0x000fe20007ffe0ff */
[----:B------:R-:W-:Y:S02]  /*5920*/  UIADD3 UR11, UPT, UPT, UR47, 0x200, URZ ;  /* 0x000002002f0b7890 */ /* 0x000fe4000fffe0ff */
[----:B------:R-:W-:Y:S02]  /*5930*/  USHF.L.U32 UR50, UR25, 0x7, URZ ;  /* 0x0000000719327899 */ /* 0x000fe400080006ff */
[----:B------:R-:W-:Y:S05]  /*5940*/  USHF.L.U32 UR49, UR30, 0x6, URZ ;  /* 0x000000061e317899 */ /* 0x000fea00080006ff */
[----:B------:R-:W2:Y:S01]  /*5950*/  @!UP0 LDCU.128 UR12, c[0x0][0xb10] ;  /* 0x00016200ff0c87ac */ /* 0x000ea20008000c00 */
[----:B------:R-:W3:Y:S01]  /*5960*/  @!UP0 LDCU UR5, c[0x0][0xb0c] ;  /* 0x00016180ff0587ac */ /* 0x000ee20008000800 */
[----:B------:R-:W4:Y:S01]  /*5970*/  @!UP0 LDCU UR10, c[0x0][0xb20] ;  /* 0x00016400ff0a87ac */ /* 0x000f220008000800 */
[----:B--2---:R-:W-:Y:S02]  /*5980*/  UIMAD.WIDE.U32 UR8, UR38, UR12, URZ ;  /* 0x0000000c260872a5 */ /* 0x004fe4000f8e00ff */
[----:B------:R-:W-:Y:S02]  /*5990*/  UIMAD.WIDE.U32 UR6, UR37, UR15, URZ ;  /* 0x0000000f250672a5 */ /* 0x000fe4000f8e00ff */
[----:B------:R-:W-:Y:S03]  /*59a0*/  @!UP0 UISETP.NE.AND UP1, UPT, UR14, 0x1, UPT ;  /* 0x000000010e00888c */ /* 0x000fe6000bf25270 */
[----:B------:R-:W-:Y:S01]  /*59b0*/  @!UP0 UMOV UR4, UR9 ;  /* 0x0000000900048c82 */ /* 0x000fe20008000000 */
[----:B---3--:R-:W-:Y:S02]  /*59c0*/  @!UP0 UISETP.NE.AND UP2, UPT, UR5, 0x1, UPT ;  /* 0x000000010500888c */ /* 0x008fe4000bf45270 */
[----:B------:R-:W-:Y:S01]  /*59d0*/  @!UP0 USHF.R.U32.HI UR4, URZ, UR13, UR4 ;  /* 0x0000000dff048299 */ /* 0x000fe20008011604 */
[----:B------:R-:W-:Y:S02]  /*59e0*/  @!UP0 UMOV UR6, UR7 ;  /* 0x0000000700068c82 */ /* 0x000fe40008000000 */
[----:B----4-:R-:W-:Y:S02]  /*59f0*/  @!UP0 USHF.R.U32.HI UR6, URZ, UR10, UR6 ;  /* 0x0000000aff068299 */ /* 0x010fe40008011606 */
[----:B------:R-:W-:Y:S02]  /*5a00*/  @!UP0 USEL UR7, UR38, UR4, !UP2 ;  /* 0x0000000426078287 */ /* 0x000fe4000d000000 */
[----:B------:R-:W-:Y:S04]  /*5a10*/  @!UP0 USEL UR6, UR37, UR6, !UP1 ;  /* 0x0000000625068287 */ /* 0x000fe8000c800000 */
[----:B------:R-:W-:Y:S02]  /*5a20*/  @!UP0 UIADD3 UR4, UPT, UPT, -UR7, UR6, URZ ;  /* 0x0000000607048290 */ /* 0x000fe4000fffe1ff */
[----:B------:R-:W-:Y:S02]  /*5a30*/  @!UP0 UIADD3 UR6, UPT, UPT, UR7, -UR6, URZ ;  /* 0x8000000607068290 */ /* 0x000fe4000fffe0ff */
[----:B------:R-:W-:Y:S02]  /*5a40*/  @!UP0 UIMAD UR38, UR4, UR5, UR38 ;  /* 0x00000005042682a4 */ /* 0x000fe4000f8e0226 */
[----:B------:R-:W-:Y:S02]  /*5a50*/  @!UP0 UIMAD UR37, UR6, UR14, UR37 ;  /* 0x0000000e062582a4 */ /* 0x000fe4000f8e0225 */
[----:B------:R-:W-:Y:S09]  /*5a60*/  ULOP3.LUT UP0, URZ, UR11, 0x1b0, URZ, 0xc0, !UPT ;  /* 0x000001b00bff7892 */ /* 0x000ff2000f80c0ff */
[----:B------:R-:W-:Y:S05]  /*5a70*/  BRA.U !UP0, `(.L_x_94) ;  /* 0x00000001087c7547 */ /* 0x000fea000b800000 */
[----:B------:R-:W2:Y:S01]  /*5a80*/  LDCU.64 UR8, c[0x4][0x80] ;  /* 0x01001000ff0877ac */ /* 0x000ea20008000a00 */
[----:B------:R-:W-:Y:S01]  /*5a90*/  MOV R2, 0x0 ;  /* 0x0000000000027802 */ /* 0x000fe20000000f00 */
[----:B------:R-:W-:Y:S02]  /*5aa0*/  HFMA2 R12, -RZ, RZ, 0, 5.9604644775390625e-08 ;  /* 0x00000001ff0c7431 */ /* 0x000fe400000001ff */
[----:B------:R-:W-:Y:S01]  /*5ab0*/  IMAD.MOV.U32 R8, RZ, RZ, 0x70 ;  /* 0x00000070ff087424 */ /* 0x000fe200078e00ff */
[----:B------:R3:W4:Y:S01]  /*5ac0*/  LDC.64 R14, c[0x4][R2] ;  /* 0x01000000020e7b82 */ /* 0x0007220000000a00 */
[----:B------:R-:W1:Y:S01]  /*5ad0*/  LDCU.64 UR6, c[0x4][0x88] ;  /* 0x01001100ff0677ac */ /* 0x000e620008000a00 */
[----:B------:R-:W-:Y:S01]  /*5ae0*/  IMAD.MOV.U32 R13, RZ, RZ, RZ ;  /* 0x000000ffff0d7224 */ /* 0x000fe200078e00ff */
[----:B------:R-:W1:Y:S01]  /*5af0*/  LDCU.64 UR4, c[0x4][0x8] ;  /* 0x01000100ff0477ac */ /* 0x000e620008000a00 */
[----:B--2---:R-:W-:Y:S01]  /*5b00*/  MOV R5, UR9 ;  /* 0x0000000900057c02 */ /* 0x004fe20008000f00 */
[----:B------:R-:W-:Y:S01]  /*5b10*/  IMAD.U32 R4, RZ, RZ, UR8 ;  /* 0x00000008ff047e24 */ /* 0x000fe2000f8e00ff */
[----:B-1----:R-:W-:Y:S01]  /*5b20*/  MOV R7, UR7 ;  /* 0x0000000700077c02 */ /* 0x002fe20008000f00 */
[----:B------:R-:W-:Y:S01]  /*5b30*/  IMAD.U32 R6, RZ, RZ, UR6 ;  /* 0x00000006ff067e24 */ /* 0x000fe2000f8e00ff */
[----:B------:R-:W-:Y:S01]  /*5b40*/  MOV R11, UR5 ;  /* 0x00000005000b7c02 */ /* 0x000fe20008000f00 */
[----:B------:R-:W-:Y:S02]  /*5b50*/  IMAD.U32 R10, RZ, RZ, UR4 ;  /* 0x00000004ff0a7e24 */ /* 0x000fe4000f8e00ff */
[----:B------:R-:W-:Y:S07]  /*5b60*/  LEPC R20, `(.L_x_95) ;  /* 0x000000001014794e */ /* 0x000fee0000000000 */
[----:B---345:R-:W-:Y:S05]  /*5b70*/  CALL.ABS.NOINC R14 ;  /* 0x000000000e007343 */ /* 0x038fea0003c00000 */
.L_x_95:
[----:B------:R-:W1:Y:S01]  /*5b80*/  LDCU.64 UR8, c[0x4][0x80] ;  /* 0x01001000ff0877ac */ /* 0x000e620008000a00 */
[----:B------:R-:W2:Y:S01]  /*5b90*/  LDC.64 R2, c[0x4][R2] ;  /* 0x0100000002027b82 */ /* 0x000ea20000000a00 */
[----:B------:R-:W-:Y:S02]  /*5ba0*/  HFMA2 R12, -RZ, RZ, 0, 5.9604644775390625e-08 ;  /* 0x00000001ff0c7431 */ /* 0x000fe400000001ff */
[----:B------:R-:W-:Y:S02]  /*5bb0*/  IMAD.MOV.U32 R8, RZ, RZ, 0x70 ;  /* 0x00000070ff087424 */ /* 0x000fe400078e00ff */
[----:B------:R-:W-:Y:S01]  /*5bc0*/  IMAD.MOV.U32 R13, RZ, RZ, RZ ;  /* 0x000000ffff0d7224 */ /* 0x000fe200078e00ff */
[----:B------:R-:W3:Y:S01]  /*5bd0*/  LDCU.64 UR6, c[0x4][0x88] ;  /* 0x01001100ff0677ac */ /* 0x000ee20008000a00 */
[----:B------:R-:W4:Y:S01]  /*5be0*/  LDCU.64 UR4, c[0x4][0x8] ;  /* 0x01000100ff0477ac */ /* 0x000f220008000a00 */
[----:B-1----:R-:W-:Y:S02]  /*5bf0*/  MOV R4, UR8 ;  /* 0x0000000800047c02 */ /* 0x002fe40008000f00 */
[----:B------:R-:W-:Y:S02]  /*5c00*/  MOV R5, UR9 ;  /* 0x0000000900057c02 */ /* 0x000fe40008000f00 */
[----:B---3--:R-:W-:Y:S01]  /*5c10*/  MOV R7, UR7 ;  /* 0x0000000700077c02 */ /* 0x008fe20008000f00 */
[----:B------:R-:W-:Y:S01]  /*5c20*/  IMAD.U32 R6, RZ, RZ, UR6 ;  /* 0x00000006ff067e24 */ /* 0x000fe2000f8e00ff */
[----:B----4-:R-:W-:Y:S01]  /*5c30*/  MOV R11, UR5 ;  /* 0x00000005000b7c02 */ /* 0x010fe20008000f00 */
[----:B------:R-:W-:Y:S02]  /*5c40*/  IMAD.U32 R10, RZ, RZ, UR4 ;  /* 0x00000004ff0a7e24 */ /* 0x000fe4000f8e00ff */
[----:B------:R-:W-:Y:S07]  /*5c50*/  LEPC R20, `(.L_x_94) ;  /* 0x000000001014794e */ /* 0x000fee0000000000 */
[----:B--2---:R-:W-:Y:S05]  /*5c60*/  CALL.ABS.NOINC R2 ;  /* 0x0000000002007343 */ /* 0x004fea0003c00000 */
.L_x_94:
[----:B------:R-:W-:Y:S02]  /*5c70*/  R2UR UR6, R88 ;  /* 0x00000000580672ca */ /* 0x000fe400000e0000 */
[----:B------:R-:W-:Y:S02]  /*5c80*/  R2UR UR5, R99 ;  /* 0x00000000630572ca */ /* 0x000fe400000e0000 */
[----:B------:R-:W-:Y:S02]  /*5c90*/  R2UR UR4, R98 ;  /* 0x00000000620472ca */ /* 0x000fe400000e0000 */
[----:B------:R-:W-:Y:S02]  /*5ca0*/  ISETP.NE.U32.AND P4, PT, R78, RZ, PT ;  /* 0x000000ff4e00720c */ /* 0x000fe40003f85070 */
[----:B------:R-:W-:Y:S02]  /*5cb0*/  ISETP.NE.U32.AND P2, PT, RZ, UR60, PT ;  /* 0x0000003cff007c0c */ /* 0x000fe4000bf45070 */
[----:B------:R-:W-:Y:S02]  /*5cc0*/  ISETP.NE.AND.EX P4, PT, R79, RZ, PT, P4 ;  /* 0x000000ff4f00720c */ /* 0x000fe40003f85340 */
[----:B------:R-:W-:Y:S01]  /*5cd0*/  ISETP.NE.AND.EX P2, PT, RZ, UR61, PT, P2 ;  /* 0x0000003dff007c0c */ /* 0x000fe2000bf45320 */
[----:B------:R-:W-:Y:S02]  /*5ce0*/  UISETP.NE.AND UP2, UPT, UR6, URZ, UPT ;  /* 0x000000ff0600728c */ /* 0x000fe4000bf45270 */
[----:B------:R-:W-:Y:S04]  /*5cf0*/  UISETP.NE.U32.AND UP0, UPT, UR5, URZ, UPT ;  /* 0x000000ff0500728c */ /* 0x000fe8000bf05070 */
[----:B------:R-:W-:Y:S01]  /*5d00*/  UISETP.NE.AND.EX UP1, UPT, UR4, URZ, UPT, UP0 ;  /* 0x000000ff0400728c */ /* 0x000fe2000bf25300 */
[----:B------:R-:W-:Y:S01]  /*5d10*/  PLOP3.LUT P1, PT, PT, PT, UP2, 0x80, 0x8 ;  /* 0x000000000008781c */ /* 0x000fe20003f2f028 */
[----:B------:R-:W-:Y:S03]  /*5d20*/  UPLOP3.LUT UP0, UPT, UPT, UPT, UPT, 0x40, 0x4 ;  /* 0x000000000004789c */ /* 0x000fe60003f0e870 */
[----:B------:R-:W-:Y:S06]  /*5d30*/  @UP2 UPLOP3.LUT UP0, UPT, UPT, UPT, UP1, 0x80, 0x8 ;  /* 0x000000000008289c */ /* 0x000fec0003f0f010 */
[----:B------:R-:W-:Y:S01]  /*5d40*/  PLOP3.LUT P0, PT, PT, PT, UP0, 0x80, 0x8 ;  /* 0x000000000008781c */ /* 0x000fe20003f0f008 */
[----:B------:R-:W-:Y:S01]  /*5d50*/  @!UPT UIADD3 URZ, UPT, UPT, URZ, URZ, URZ ;  /* 0x000000fffffff290 */ /* 0x000fe2000fffe0ff */
[----:B------:R-:W-:Y:S11]  /*5d60*/  BRA.U !UP1, `(.L_x_96) ;  /* 0x0000000109407547 */ /* 0x000ff6000b800000 */
[----:B------:R-:W-:Y:S01]  /*5d70*/  UISETP.NE.U32.AND UP0, UPT, UR60, URZ, UPT ;  /* 0x000000ff3c00728c */ /* 0x000fe2000bf05070 */
[----:B------:R-:W-:Y:S01]  /*5d80*/  R2UR UR6, R99 ;  /* 0x00000000630672ca */ /* 0x000fe200000e0000 */
[----:B------:R-:W2:Y:S01]  /*5d90*/  LDCU.64 UR8, c[0x0][0x358] ;  /* 0x00006b00ff0877ac */ /* 0x000ea20008000a00 */
[----:B------:R-:W-:Y:S02]  /*5da0*/  HFMA2 R84, -RZ, RZ, 0, 5.9604644775390625e-08 ;  /* 0x00000001ff547431 */ /* 0x000fe400000001ff */
[----:B-1----:R-:W-:Y:S01]  /*5db0*/  IMAD.MOV.U32 R0, RZ, RZ, 0x1 ;  /* 0x00000001ff007424 */ /* 0x002fe200078e00ff */
[----:B------:R-:W-:Y:S06]  /*5dc0*/  UISETP.NE.AND.EX UP0, UPT, UR61, URZ, UPT, UP0 ;  /* 0x000000ff3d00728c */ /* 0x000fec000bf05300 */
[----:B------:R-:W-:Y:S05]  /*5dd0*/  PLOP3.LUT P3, PT, PT, PT, UP0, 0x80, 0x8 ;  /* 0x000000000008781c */ /* 0x000fea0003f6f008 */
[----:B------:R-:W1:Y:S01]  /*5de0*/  @UP0 LDCU.64 UR4, c[0x0][0x888] ;  /* 0x00011100ff0407ac */ /* 0x000e620008000a00 */
[----:B------:R-:W-:Y:S07]  /*5df0*/  @UP0 UIMAD UR6, UR36, UR6, URZ ;  /* 0x00000006240602a4 */ /* 0x000fee000f8e02ff */
[----:B------:R-:W-:Y:S01]  /*5e00*/  @!P3 PRMT R84, R0, 0x7610, R84 ;  /* 0x000076100054b816 */ /* 0x000fe20000000054 */
[----:B-1----:R-:W-:Y:S06]  /*5e10*/  @UP0 UIMAD.WIDE UR4, UR6, 0x4, UR4 ;  /* 0x00000004060408a5 */ /* 0x002fec000f8e0204 */
[----:B------:R-:W-:Y:S02]  /*5e20*/  IMAD.U32 R2, RZ, RZ, UR4 ;  /* 0x00000004ff027e24 */ /* 0x000fe4000f8e00ff */
[----:B------:R-:W-:Y:S03]  /*5e30*/  IMAD.U32 R3, RZ, RZ, UR5 ;  /* 0x00000005ff037e24 */ /* 0x000fe6000f8e00ff */
[----:B------:R-:W1:Y:S02]  /*5e40*/  @!UP0 LDCU UR4, c[0x0][0x880] ;  /* 0x00011000ff0487ac */ /* 0x000e640008000800 */
[----:B--2--5:R2:W5:Y:S02]  /*5e50*/  @P3 LDG.E R41, desc[UR8][R2.64] ;  /* 0x0000000802293981 */ /* 0x024564000c1e1900 */
[----:B-12---:R-:W-:Y:S02]  /*5e60*/  @!P3 MOV R41, UR4 ;  /* 0x000000040029bc02 */ /* 0x006fe40008000f00 */
.L_x_96:
[----:B------:R-:W-:Y:S05]  /*5e70*/  @!P4 BRA `(.L_x_97) ;  /* 0x000000000024c947 */ /* 0x000fea0003800000 */
[----:B------:R-:W-:Y:S01]  /*5e80*/  ISETP.NE.U32.AND P3, PT, R76, RZ, PT ;  /* 0x000000ff4c00720c */ /* 0x000fe20003f65070 */
[----:B------:R-:W2:Y:S03]  /*5e90*/  LDCU.64 UR4, c[0x0][0x358] ;  /* 0x00006b00ff0477ac */ /* 0x000ea60008000a00 */
[----:B------:R-:W-:Y:S11]  /*5ea0*/  ISETP.NE.AND.EX P3, PT, R77, RZ, PT, P3 ;  /* 0x000000ff4d00720c */ /* 0x000ff60003f65330 */
[----:B------:R-:W-:Y:S02]  /*5eb0*/  @!UPT UIADD3 URZ, UPT, UPT, URZ, URZ, URZ ;  /* 0x000000fffffff290 */ /* 0x000fe4000fffe0ff */
[----:B------:R-:W3:Y:S01]  /*5ec0*/  @P3 LDC.64 R2, c[0x0][0x8a8] ;  /* 0x00022a00ff023b82 */ /* 0x000ee20000000a00 */
[----:B-1----:R-:W-:Y:S04]  /*5ed0*/  @P3 IMAD R0, R78, UR36, RZ ;  /* 0x000000244e003c24 */ /* 0x002fe8000f8e02ff */
[----:B---3--:R-:W-:Y:S05]  /*5ee0*/  @P3 IMAD.WIDE R2, R0, 0x4, R2 ;  /* 0x0000000400023825 */ /* 0x008fea00078e0202 */
[----:B--2--5:R2:W5:Y:S02]  /*5ef0*/  @P3 LDG.E R38, desc[UR4][R2.64] ;  /* 0x0000000402263981 */ /* 0x024564000c1e1900 */
[----:B--2---:R-:W3:Y:S02]  /*5f00*/  @!P3 LDC R38, c[0x0][0x8a0] ;  /* 0x00022800ff26bb82 */ /* 0x004ee40000000800 */
.L_x_97:
[----:B-----5:R-:W-:Y:S01]  /*5f10*/  FSETP.NEU.AND P3, PT, R41, RZ, PT ;  /* 0x000000ff2900720b */ /* 0x020fe20003f6d000 */
[----:B------:R-:W-:Y:S01]  /*5f20*/  ULOP3.LUT UR4, UR54, 0x1, URZ, 0x3c, !UPT ;  /* 0x0000000136047892 */ /* 0x000fe2000f8e3cff */
[----:B------:R-:W-:Y:S01]  /*5f30*/  SEL R5, RZ, 0xffffffff, P2 ;  /* 0xffffffffff057807 */ /* 0x000fe20001000000 */
[----:B------:R-:W-:Y:S01]  /*5f40*/  IMAD.U32 R103, RZ, RZ, UR46 ;  /* 0x0000002eff677e24 */ /* 0x000fe2000f8e00ff */
[----:B------:R-:W-:Y:S01]  /*5f50*/  @P1 LOP3.LUT P2, RZ, R84, 0xff, RZ, 0xc0, !PT ;  /* 0x000000ff54ff1812 */ /* 0x000fe2000784c0ff */
[----:B------:R-:W-:Y:S01]  /*5f60*/  IMAD.SHL.U32 R81, R92, 0x10, RZ ;  /* 0x000000105c517824 */ /* 0x000fe200078e00ff */
[----:B------:R-:W-:Y:S01]  /*5f70*/  @P1 SEL R2, RZ, 0xffffffff, P3 ;  /* 0xffffffffff021807 */ /* 0x000fe20001800000 */
[----:B------:R-:W-:Y:S01]  /*5f80*/  IMAD.U32 R110, RZ, RZ, UR4 ;  /* 0x00000004ff6e7e24 */ /* 0x000fe2000f8e00ff */
[----:B------:R-:W-:Y:S01]  /*5f90*/  LEA R102, R36, UR47, 0x3 ;  /* 0x0000002f24667c11 */ /* 0x000fe2000f8e18ff */
[----:B------:R-:W-:Y:S01]  /*5fa0*/  IMAD.SHL.U32 R103, R103, 0x2000, RZ ;  /* 0x0000200067677824 */ /* 0x000fe200078e00ff */
[----:B------:R-:W-:Y:S01]  /*5fb0*/  @P0 SEL R2, R5, R2, !P2 ;  /* 0x0000000205020207 */ /* 0x000fe20005000000 */
[----:B------:R-:W-:Y:S01]  /*5fc0*/  IMAD.SHL.U32 R80, R91, 0x10, RZ ;  /* 0x000000105b507824 */ /* 0x000fe200078e00ff */
[----:B------:R-:W-:Y:S01]  /*5fd0*/  SHF.L.U32 R3, R94, 0x1f, RZ ;  /* 0x0000001f5e037819 */ /* 0x000fe200000006ff */
[----:B------:R-:W-:Y:S01]  /*5fe0*/  IMAD.IADD R83, R96, 0x1, R103 ;  /* 0x0000000160537824 */ /* 0x000fe200078e0267 */
[----:B------:R-:W-:Y:S01]  /*5ff0*/  @P1 LOP3.LUT R2, R2, 0x1, RZ, 0xc0, !PT ;  /* 0x0000000102021812 */ /* 0x000fe200078ec0ff */
[----:B------:R-:W-:Y:S01]  /*6000*/  BSSY B1, `(.L_x_98) ;  /* 0x0000039000017945 */ /* 0x000fe20003800000 */
[----:B------:R-:W-:Y:S01]  /*6010*/  PLOP3.LUT P2, PT, PT, PT, UP1, 0x80, 0x8 ;  /* 0x000000000008781c */ /* 0x000fe20003f4f018 */
[----:B------:R-:W-:Y:S01]  /*6020*/  IMAD.IADD R82, R83, 0x1, R81 ;  /* 0x0000000153527824 */ /* 0x000fe200078e0251 */
[----:B------:R-:W-:Y:S01]  /*6030*/  ISETP.NE.U32.OR P5, PT, R2, 0x1, !P1 ;  /* 0x000000010200780c */ /* 0x000fe20004fa5470 */
[----:B------:R-:W-:Y:S01]  /*6040*/  IMAD.U32 R2, RZ, RZ, UR46 ;  /* 0x0000002eff027e24 */ /* 0x000fe2000f8e00ff */
[----:B------:R-:W-:Y:S01]  /*6050*/  LOP3.LUT P4, R89, R84, 0xff, RZ, 0xc0, !PT ;  /* 0x000000ff54597812 */ /* 0x000fe2000788c0ff */
[----:B------:R-:W-:Y:S01]  /*6060*/  IMAD.MOV.U32 R108, RZ, RZ, 0x1 ;  /* 0x00000001ff6c7424 */ /* 0x000fe200078e00ff */
[----:B------:R-:W-:Y:S01]  /*6070*/  P2R R101, PR, RZ, 0x20 ;  /* 0x00000020ff657803 */ /* 0x000fe20000000000 */
[----:B------:R-:W-:Y:S01]  /*6080*/  IMAD R39, R36, 0x40, R37 ;  /* 0x0000004024277824 */ /* 0x000fe200078e0225 */
[----:B-1----:R-:W-:Y:S01]  /*6090*/  LEA R0, R2, UR47, 0x3 ;  /* 0x0000002f02007c11 */ /* 0x002fe2000f8e18ff */
[----:B------:R-:W-:Y:S01]  /*60a0*/  IMAD.U32 R109, RZ, RZ, UR46 ;  /* 0x0000002eff6d7e24 */ /* 0x000fe2000f8e00ff */
[----:B------:R-:W-:Y:S02]  /*60b0*/  SEL R2, RZ, 0xffffffff, P3 ;  /* 0xffffffffff027807 */ /* 0x000fe40001800000 */
[----:B------:R-:W-:Y:S02]  /*60c0*/  CS2R R74, SRZ ;  /* 0x00000000004a7805 */ /* 0x000fe4000001ff00 */
[----:B------:R-:W-:Y:S02]  /*60d0*/  CS2R R72, SRZ ;  /* 0x0000000000487805 */ /* 0x000fe4000001ff00 */
[----:B------:R-:W-:Y:S02]  /*60e0*/  CS2R R66, SRZ ;  /* 0x0000000000427805 */ /* 0x000fe4000001ff00 */
[----:B------:R-:W-:Y:S02]  /*60f0*/  @P2 SEL R2, R5, R2, !P4 ;  /* 0x0000000205022207 */ /* 0x000fe40006000000 */
[----:B------:R-:W-:Y:S02]  /*6100*/  CS2R R64, SRZ ;  /* 0x0000000000407805 */ /* 0x000fe4000001ff00 */
[----:B------:R-:W-:Y:S02]  /*6110*/  @P5 SHF.L.U32 R7, R110, 0x1f, RZ ;  /* 0x0000001f6e075819 */ /* 0x000fe400000006ff */
[----:B------:R-:W-:Y:S02]  /*6120*/  CS2R R58, SRZ ;  /* 0x00000000003a7805 */ /* 0x000fe4000001ff00 */
[----:B------:R-:W-:Y:S02]  /*6130*/  LOP3.LUT R2, R2, 0x1, RZ, 0xc0, !PT ;  /* 0x0000000102027812 */ /* 0x000fe400078ec0ff */
[----:B------:R-:W-:Y:S01]  /*6140*/  CS2R R56, SRZ ;  /* 0x0000000000387805 */ /* 0x000fe2000001ff00 */
[----:B------:R-:W1:Y:S01]  /*6150*/  @P5 SYNCS.PHASECHK.TRANS64.TRYWAIT P1, [R0+URZ+0x80], R7 ;  /* 0x00008007000055a7 */ /* 0x000e6200080211ff */
[----:B------:R-:W-:Y:S02]  /*6160*/  CS2R R50, SRZ ;  /* 0x0000000000327805 */ /* 0x000fe4000001ff00 */
[----:B------:R-:W-:Y:S02]  /*6170*/  ISETP.NE.U32.AND P2, PT, R2, 0x1, PT ;  /* 0x000000010200780c */ /* 0x000fe40003f45070 */
[----:B------:R-:W-:Y:S01]  /*6180*/  CS2R R48, SRZ ;  /* 0x0000000000307805 */ /* 0x000fe2000001ff00 */
[----:B------:R-:W-:Y:S01]  /*6190*/  IMAD.IADD R47, R83, 0x1, R80 ;  /* 0x00000001532f7824 */ /* 0x000fe200078e0250 */
[----:B------:R-:W-:Y:S01]  /*61a0*/  P2R R111, PR, RZ, 0x4 ;  /* 0x00000004ff6f7803 */ /* 0x000fe20000000000 */
[----:B------:R-:W-:Y:S01]  /*61b0*/  IMAD.IADD R46, R95, 0x1, R82 ;  /* 0x000000015f2e7824 */ /* 0x000fe200078e0252 */
[----:B------:R2:W4:Y:S01]  /*61c0*/  SYNCS.PHASECHK.TRANS64.TRYWAIT P0, [R102+URZ+0xe0], R3 ;  /* 0x0000e003660075a7 */ /* 0x00052200080011ff */
[----:B-1----:R-:W-:Y:S01]  /*61d0*/  @P5 SEL R108, RZ, 0x1, !P1 ;  /* 0x00000001ff6c5807 */ /* 0x002fe20004800000 */
[----:B--2---:R-:W-:Y:S06]  /*61e0*/  @!P5 BRA `(.L_x_99) ;  /* 0x000000000068d947 */ /* 0x004fec0003800000 */
[----:B------:R-:W-:Y:S01]  /*61f0*/  ISETP.NE.AND P1, PT, R108, RZ, PT ;  /* 0x000000ff6c00720c */ /* 0x000fe20003f25270 */
[----:B------:R-:W-:Y:S01]  /*6200*/  BSSY B0, `(.L_x_100) ;  /* 0x000000d000007945 */ /* 0x000fe20003800000 */
[----:B------:R-:W-:Y:S02]  /*6210*/  CS2R R50, SRZ ;  /* 0x0000000000327805 */ /* 0x000fe4000001ff00 */
[----:B------:R-:W-:Y:S02]  /*6220*/  CS2R R48, SRZ ;  /* 0x0000000000307805 */ /* 0x000fe4000001ff00 */
[----:B------:R-:W-:Y:S02]  /*6230*/  CS2R R58, SRZ ;  /* 0x00000000003a7805 */ /* 0x000fe4000001ff00 */
[----:B------:R-:W-:Y:S02]  /*6240*/  CS2R R56, SRZ ;  /* 0x0000000000387805 */ /* 0x000fe4000001ff00 */
[----:B------:R-:W-:Y:S02]  /*6250*/  CS2R R66, SRZ ;  /* 0x0000000000427805 */ /* 0x000fe4000001ff00 */
[----:B------:R-:W-:Y:S02]  /*6260*/  CS2R R64, SRZ ;  /* 0x0000000000407805 */ /* 0x000fe4000001ff00 */
[----:B------:R-:W-:Y:S02]  /*6270*/  CS2R R74, SRZ ;  /* 0x00000000004a7805 */ /* 0x000fe4000001ff00 */
[----:B------:R-:W-:Y:S01]  /*6280*/  CS2R R72, SRZ ;  /* 0x0000000000487805 */ /* 0x000fe2000001ff00 */
[----:B------:R-:W-:Y:S06]  /*6290*/  @P1 BRA `(.L_x_101) ;  /* 0x00000000000c1947 */ /* 0x000fec0003800000 */
[----:B------:R-:W-:Y:S04]  /*62a0*/  SHF.L.U32 R5, R110, 0x1f, RZ ;  /* 0x0000001f6e057819 */ /* 0x000fe800000006ff */
[----:B------:R-:W1:Y:S02]  /*62b0*/  SYNCS.PHASECHK.TRANS64.TRYWAIT P1, [R0+URZ+0x80], R5 ;  /* 0x00008005000075a7 */ /* 0x000e6400080211ff */
[----:B-1----:R-:W-:Y:S05]  /*62c0*/  @!P1 BRA `(.L_x_102) ;  /* 0x0000002400cc9947 */ /* 0x002fea0003800000 */
.L_x_101:
[----:B------:R-:W-:Y:S05]  /*62d0*/  BSYNC B0 ;  /* 0x0000000000007941 */ /* 0x000fea0003800000 */
.L_x_100:
[----:B------:R-:W-:Y:S01]  /*62e0*/  ISETP.NE.AND P1, PT, R111, RZ, PT ;  /* 0x000000ff6f00720c */ /* 0x000fe20003f25270 */
[----:B------:R-:W-:Y:S04]  /*62f0*/  UIADD3 UR4, UPT, UPT, UR46, 0x1, URZ ;  /* 0x000000012e047890 */ /* 0x000fe8000fffe0ff */
[----:B------:R-:W-:Y:S04]  /*6300*/  UISETP.NE.AND UP0, UPT, UR4, 0x3, UPT ;  /* 0x000000030400788c */ /* 0x000fe8000bf05270 */
[----:B------:R-:W-:Y:S02]  /*6310*/  USEL UR5, URZ, 0x1, UP0 ;  /* 0x00000001ff057887 */ /* 0x000fe40008000000 */
[----:B------:R-:W-:Y:S02]  /*6320*/  USEL UR4, UR4, URZ, UP0 ;  /* 0x000000ff04047287 */ /* 0x000fe40008000000 */
[----:B------:R2:W1:Y:S02]  /*6330*/  @P1 LDS.128 R48, [R83] ;  /* 0x0000000053301984 */ /* 0x0004640000000c00 */
[----:B------:R-:W-:Y:S02]  /*6340*/  LOP3.LUT R110, R110, UR5, RZ, 0x3c, !PT ;  /* 0x000000056e6e7c12 */ /* 0x000fe4000f8e3cff */
[----:B------:R2:W1:Y:S01]  /*6350*/  @P1 LDS.128 R56, [R82+0x10] ;  /* 0x0000100052381984 */ /* 0x0004620000000c00 */
[----:B------:R-:W-:Y:S03]  /*6360*/  IMAD.U32 R109, RZ, RZ, UR4 ;  /* 0x00000004ff6d7e24 */ /* 0x000fe6000f8e00ff */
[----:B------:R2:W1:Y:S04]  /*6370*/  @P1 LDS.128 R64, [R47+0x20] ;  /* 0x000020002f401984 */ /* 0x0004680000000c00 */
[----:B------:R2:W1:Y:S02]  /*6380*/  @P1 LDS.128 R72, [R46+0x10] ;  /* 0x000010002e481984 */ /* 0x0004640000000c00 */
.L_x_99:
[----:B------:R-:W-:Y:S05]  /*6390*/  BSYNC B1 ;  /* 0x0000000000017941 */ /* 0x000fea0003800000 */
.L_x_98:
[----:B-1----:R-:W-:Y:S04]  /*63a0*/  SHF.R.U32.HI R0, RZ, 0x15, R39 ;  /* 0x00000015ff007819 */ /* 0x002fe80000011627 */
[----:B------:R-:W-:Y:S01]  /*63b0*/  LOP3.LUT P1, RZ, R0, 0x3, R85, 0x48, !PT ;  /* 0x0000000300ff7812 */ /* 0x000fe20007824855 */
[----:B------:R-:W-:Y:S01]  /*63c0*/  @!UPT UIADD3 URZ, UPT, UPT, URZ, URZ, URZ ;  /* 0x000000fffffff290 */ /* 0x000fe2000fffe0ff */
[----:B----4-:R-:W-:Y:S11]  /*63d0*/  @P0 BRA `(.L_x_103) ;  /* 0x0000000000080947 */ /* 0x010ff60003800000 */
[----:B------:R-:W1:Y:S02]  /*63e0*/  SYNCS.PHASECHK.TRANS64.TRYWAIT P0, [R102+URZ+0xe0], R3 ;  /* 0x0000e003660075a7 */ /* 0x000e6400080011ff */
[----:B-1----:R-:W-:Y:S05]  /*63f0*/  @!P0 BRA `(.L_x_104) ;  /* 0x0000002400948947 */ /* 0x002fea0003800000 */
.L_x_103:
[----:B------:R-:W-:Y:S05]  /*6400*/  @!P1 BRA `(.L_x_105) ;  /* 0x0000000000409947 */ /* 0x000fea0003800000 */
[----:B------:R-:W4:Y:S01]  /*6410*/  LDCU.64 UR8, c[0x4][0x70] ;  /* 0x01000e00ff0877ac */ /* 0x000f220008000a00 */
[----:B-1----:R-:W-:Y:S01]  /*6420*/  MOV R3, 0x0 ;  /* 0x0000000000037802 */ /* 0x002fe20000000f00 */
[----:B------:R-:W-:Y:S02]  /*6430*/  HFMA2 R12, -RZ, RZ, 0, 5.9604644775390625e-08 ;  /* 0x00000001ff0c7431 */ /* 0x000fe400000001ff */
[----:B------:R-:W-:Y:S02]  /*6440*/  IMAD.MOV.U32 R8, RZ, RZ, 0x192 ;  /* 0x00000192ff087424 */ /* 0x000fe400078e00ff */
[----:B------:R-:W-:Y:S01]  /*6450*/  IMAD.MOV.U32 R13, RZ, RZ, RZ ;  /* 0x000000ffff0d7224 */ /* 0x000fe200078e00ff */
[----:B------:R-:W1:Y:S01]  /*6460*/  LDCU.64 UR6, c[0x4][0x78] ;  /* 0x01000f00ff0677ac */ /* 0x000e620008000a00 */
[----:B------:R-:W2:Y:S01]  /*6470*/  LDC.64 R2, c[0x4][R3] ;  /* 0x0100000003027b82 */ /* 0x000ea20000000a00 */
[----:B------:R-:W5:Y:S01]  /*6480*/  LDCU.64 UR4, c[0x4][0x10] ;  /* 0x01000200ff0477ac */ /* 0x000f620008000a00 */
[----:B----4-:R-:W-:Y:S01]  /*6490*/  MOV R5, UR9 ;  /* 0x0000000900057c02 */ /* 0x010fe20008000f00 */
[----:B------:R-:W-:Y:S01]  /*64a0*/  IMAD.U32 R4, RZ, RZ, UR8 ;  /* 0x00000008ff047e24 */ /* 0x000fe2000f8e00ff */
[----:B-1----:R-:W-:Y:S01]  /*64b0*/  MOV R7, UR7 ;  /* 0x0000000700077c02 */ /* 0x002fe20008000f00 */
[----:B------:R-:W-:Y:S01]  /*64c0*/  IMAD.U32 R6, RZ, RZ, UR6 ;  /* 0x00000006ff067e24 */ /* 0x000fe2000f8e00ff */
[----:B-----5:R-:W-:Y:S01]  /*64d0*/  MOV R11, UR5 ;  /* 0x00000005000b7c02 */ /* 0x020fe20008000f00 */
[----:B------:R-:W-:Y:S02]  /*64e0*/  IMAD.U32 R10, RZ, RZ, UR4 ;  /* 0x00000004ff0a7e24 */ /* 0x000fe4000f8e00ff */
[----:B------:R-:W-:Y:S07]  /*64f0*/  LEPC R20, `(.L_x_105) ;  /* 0x000000001014794e */ /* 0x000fee0000000000 */
[----:B--23--:R-:W-:Y:S05]  /*6500*/  CALL.ABS.NOINC R2 ;  /* 0x0000000002007343 */ /* 0x00cfea0003c00000 */
.L_x_105:
[C---:B------:R-:W-:Y:S01]  /*6510*/  SHF.L.U32 R40, R48.reuse, 0x10, RZ ;  /* 0x0000001030287819 */ /* 0x040fe200000006ff */
[----:B------:R-:W-:Y:S05]  /*6520*/  WARPSYNC.ALL ;  /* 0x0000000000007948 */ /* 0x000fea0003800000 */
[----:B------:R-:W-:Y:S01]  /*6530*/  R2UR UR4, R39 ;  /* 0x00000000270472ca */ /* 0x000fe200000e0000 */
[----:B------:R-:W-:Y:S01]  /*6540*/  BSSY.RECONVERGENT B0, `(.L_x_106) ;  /* 0x0000087000007945 */ /* 0x000fe20003800200 */
[----:B------:R-:W-:Y:S02]  /*6550*/  LOP3.LUT R43, R48, 0xffff0000, RZ, 0xc0, !PT ;  /* 0xffff0000302b7812 */ /* 0x000fe400078ec0ff */
[----:B------:R-:W-:Y:S02]  /*6560*/  SHF.L.U32 R42, R49, 0x10, RZ ;  /* 0x00000010312a7819 */ /* 0x000fe400000006ff */
[----:B------:R-:W-:Y:S02]  /*6570*/  SHF.L.U32 R45, R51, 0x10, RZ ;  /* 0x00000010332d7819 */ /* 0x000fe400000006ff */
[----:B------:R-:W-:Y:S02]  /*6580*/  LOP3.LUT R44, R75, 0xffff0000, RZ, 0xc0, !PT ;  /* 0xffff00004b2c7812 */ /* 0x000fe400078ec0ff */
[----:B------:R-:W-:Y:S03]  /*6590*/  ISETP.NE.AND P0, PT, R97, RZ, PT ;  /* 0x000000ff6100720c */ /* 0x000fe60003f05270 */
[----:B------:R-:W3:Y:S02]  /*65a0*/  LDTM.x32 R4, tmem[UR4] ;  /* 0x00000004000479ee */ /* 0x000ee400082c0000 */
[C---:B---3--:R-:W-:Y:S01]  /*65b0*/  FMUL R0, R38.reuse, R4 ;  /* 0x0000000426007220 */ /* 0x048fe20000400000 */
[C---:B------:R-:W-:Y:S01]  /*65c0*/  FMUL R2, R38.reuse, R5 ;  /* 0x0000000526027220 */ /* 0x040fe20000400000 */
[C---:B-1----:R-:W-:Y:S01]  /*65d0*/  FMUL R3, R38.reuse, R6 ;  /* 0x0000000626037220 */ /* 0x042fe20000400000 */
[----:B------:R-:W-:Y:S01]  /*65e0*/  FMUL R7, R38, R7 ;  /* 0x0000000726077220 */ /* 0x000fe20000400000 */
[----:B------:R-:W-:Y:S01]  /*65f0*/  FFMA R0, R41, R40, R0 ;  /* 0x0000002829007223 */ /* 0x000fe20000000000 */
[----:B------:R-:W-:Y:S01]  /*6600*/  LOP3.LUT R40, R49, 0xffff0000, RZ, 0xc0, !PT ;  /* 0xffff000031287812 */ /* 0x000fe200078ec0ff */
[C---:B------:R-:W-:Y:S01]  /*6610*/  FFMA R2, R41.reuse, R43, R2 ;  /* 0x0000002b29027223 */ /* 0x040fe20000000002 */
[C---:B------:R-:W-:Y:S01]  /*6620*/  SHF.L.U32 R43, R50.reuse, 0x10, RZ ;  /* 0x00000010322b7819 */ /* 0x040fe200000006ff */
[C---:B------:R-:W-:Y:S01]  /*6630*/  FFMA R3, R41.reuse, R42, R3 ;  /* 0x0000002a29037223 */ /* 0x040fe20000000003 */
[----:B------:R-:W-:Y:S01]  /*6640*/  LOP3.LUT R42, R50, 0xffff0000, RZ, 0xc0, !PT ;  /* 0xffff0000322a7812 */ /* 0x000fe200078ec0ff */
[----:B------:R-:W-:Y:S01]  /*6650*/  FMUL R4, R38, R8 ;  /* 0x0000000826047220 */ /* 0x000fe20000400000 */
[----:B------:R-:W-:Y:S01]  /*6660*/  F2FP.BF16.F32.PACK_AB R52, R2, R0 ;  /* 0x000000000234723e */ /* 0x000fe200000010ff */
[----:B------:R-:W-:Y:S01]  /*6670*/  FFMA R7, R41, R40, R7 ;  /* 0x0000002829077223 */ /* 0x000fe20000000007 */
[----:B------:R-:W-:Y:S01]  /*6680*/  LOP3.LUT R40, R51, 0xffff0000, RZ, 0xc0, !PT ;  /* 0xffff000033287812 */ /* 0x000fe200078ec0ff */
[C---:B------:R-:W-:Y:S01]  /*6690*/  FMUL R5, R38.reuse, R9 ;  /* 0x0000000926057220 */ /* 0x040fe20000400000 */
[C---:B------:R-:W-:Y:S01]  /*66a0*/  FMUL R6, R38.reuse, R10 ;  /* 0x0000000a26067220 */ /* 0x040fe20000400000 */
[----:B------:R-:W-:Y:S01]  /*66b0*/  FMUL R11, R38, R11 ;  /* 0x0000000b260b7220 */ /* 0x000fe20000400000 */
[----:B------:R-:W-:Y:S01]  /*66c0*/  F2FP.BF16.F32.PACK_AB R53, R7, R3 ;  /* 0x000000030735723e */ /* 0x000fe200000010ff */
[C---:B------:R-:W-:Y:S01]  /*66d0*/  FFMA R4, R41.reuse, R43, R4 ;  /* 0x0000002b29047223 */ /* 0x040fe20000000004 */
[C---:B------:R-:W-:Y:S01]  /*66e0*/  SHF.L.U32 R43, R56.reuse, 0x10, RZ ;  /* 0x00000010382b7819 */ /* 0x040fe200000006ff */
[----:B------:R-:W-:Y:S01]  /*66f0*/  FFMA R5, R41, R42, R5 ;  /* 0x0000002a29057223 */ /* 0x000fe20000000005 */
[----:B------:R-:W-:Y:S01]  /*6700*/  LOP3.LUT R42, R57, 0xffff0000, RZ, 0xc0, !PT ;  /* 0xffff0000392a7812 */ /* 0x000fe200078ec0ff */
[----:B------:R-:W-:Y:S01]  /*6710*/  FFMA R6, R41, R45, R6 ;  /* 0x0000002d29067223 */ /* 0x000fe20000000006 */
[----:B------:R-:W-:Y:S01]  /*6720*/  SHF.L.U32 R45, R57, 0x10, RZ ;  /* 0x00000010392d7819 */ /* 0x000fe200000006ff */
[----:B------:R-:W-:Y:S01]  /*6730*/  FFMA R11, R41, R40, R11 ;  /* 0x00000028290b7223 */ /* 0x000fe2000000000b */
[----:B------:R-:W-:Y:S01]  /*6740*/  LOP3.LUT R40, R56, 0xffff0000, RZ, 0xc0, !PT ;  /* 0xffff000038287812 */ /* 0x000fe200078ec0ff */
[C---:B------:R-:W-:Y:S01]  /*6750*/  FMUL R8, R38.reuse, R12 ;  /* 0x0000000c26087220 */ /* 0x040fe20000400000 */
[----:B------:R-:W-:Y:S01]  /*6760*/  F2FP.BF16.F32.PACK_AB R54, R5, R4 ;  /* 0x000000040536723e */ /* 0x000fe200000010ff */
[C---:B------:R-:W-:Y:S01]  /*6770*/  FMUL R9, R38.reuse, R13 ;  /* 0x0000000d26097220 */ /* 0x040fe20000400000 */
[----:B------:R-:W-:Y:S01]  /*6780*/  F2FP.BF16.F32.PACK_AB R55, R11, R6 ;  /* 0x000000060b37723e */ /* 0x000fe200000010ff */
[C---:B------:R-:W-:Y:S01]  /*6790*/  FMUL R10, R38.reuse, R14 ;  /* 0x0000000e260a7220 */ /* 0x040fe20000400000 */
[----:B------:R-:W-:Y:S01]  /*67a0*/  FMUL R15, R38, R15 ;  /* 0x0000000f260f7220 */ /* 0x000fe20000400000 */
[----:B------:R-:W-:Y:S01]  /*67b0*/  FFMA R8, R41, R43, R8 ;  /* 0x0000002b29087223 */ /* 0x000fe20000000008 */
[----:B------:R-:W-:Y:S01]  /*67c0*/  SHF.L.U32 R43, R59, 0x10, RZ ;  /* 0x000000103b2b7819 */ /* 0x000fe200000006ff */
[C---:B------:R-:W-:Y:S01]  /*67d0*/  FFMA R9, R41.reuse, R40, R9 ;  /* 0x0000002829097223 */ /* 0x040fe20000000009 */
[C---:B------:R-:W-:Y:S01]  /*67e0*/  SHF.L.U32 R40, R58.reuse, 0x10, RZ ;  /* 0x000000103a287819 */ /* 0x040fe200000006ff */
        /* <DEDUP_REMOVED lines=8> */
[----:B------:R-:W-:Y:S01]  /*6870*/  FMUL R14, R38, R18 ;  /* 0x00000012260e7220 */ /* 0x000fe20000400000 */
[----:B------:R-:W-:Y:S01]  /*6880*/  FFMA R12, R41, R40, R12 ;  /* 0x00000028290c7223 */ /* 0x000fe2000000000c */
[----:B------:R-:W-:Y:S01]  /*6890*/  LOP3.LUT R40, R59, 0xffff0000, RZ, 0xc0, !PT ;  /* 0xffff00003b287812 */ /* 0x000fe200078ec0ff */
[C---:B------:R-:W-:Y:S01]  /*68a0*/  FFMA R13, R41.reuse, R42, R13 ;  /* 0x0000002a290d7223 */ /* 0x040fe2000000000d */
[----:B------:R-:W-:Y:S01]  /*68b0*/  LOP3.LUT R42, R64, 0xffff0000, RZ, 0xc0, !PT ;  /* 0xffff0000402a7812 */ /* 0x000fe200078ec0ff */
[----:B------:R-:W-:Y:S01]  /*68c0*/  FMUL R19, R38, R19 ;  /* 0x0000001326137220 */ /* 0x000fe20000400000 */
[----:B------:R-:W-:Y:S01]  /*68d0*/  FFMA R14, R41, R43, R14 ;  /* 0x0000002b290e7223 */ /* 0x000fe2000000000e */
[----:B------:R-:W-:Y:S01]  /*68e0*/  SHF.L.U32 R43, R64, 0x10, RZ ;  /* 0x00000010402b7819 */ /* 0x000fe200000006ff */
[----:B------:R1:W-:Y:S01]  /*68f0*/  STS.128 [R83], R52 ;  /* 0x0000003453007388 */ /* 0x0003e20000000c00 */
[----:B------:R-:W-:Y:S01]  /*6900*/  F2FP.BF16.F32.PACK_AB R62, R13, R12 ;  /* 0x0000000c0d3e723e */ /* 0x000fe200000010ff */
[C---:B------:R-:W-:Y:S01]  /*6910*/  FMUL R16, R38.reuse, R20 ;  /* 0x0000001426107220 */ /* 0x040fe20000400000 */
        /* <DEDUP_REMOVED lines=8> */
[C---:B------:R-:W-:Y:S01]  /*69a0*/  FFMA R17, R41.reuse, R42, R17 ;  /* 0x0000002a29117223 */ /* 0x040fe20000000011 */
[----:B------:R-:W-:Y:S01]  /*69b0*/  FFMA R18, R41, R45, R18 ;  /* 0x0000002d29127223 */ /* 0x000fe20000000012 */
[----:B------:R1:W-:Y:S01]  /*69c0*/  STS.128 [R82+0x10], R60 ;  /* 0x0000103c52007388 */ /* 0x0003e20000000c00 */
[----:B------:R-:W-:Y:S01]  /*69d0*/  SHF.L.U32 R45, R67, 0x10, RZ ;  /* 0x00000010432d7819 */ /* 0x000fe200000006ff */
[----:B------:R-:W-:Y:S01]  /*69e0*/  FFMA R23, R41, R40, R23 ;  /* 0x0000002829177223 */ /* 0x000fe20000000017 */
[----:B------:R-:W-:Y:S01]  /*69f0*/  LOP3.LUT R40, R66, 0xffff0000, RZ, 0xc0, !PT ;  /* 0xffff000042287812 */ /* 0x000fe200078ec0ff */
[C---:B------:R-:W-:Y:S01]  /*6a00*/  FMUL R20, R38.reuse, R24 ;  /* 0x0000001826147220 */ /* 0x040fe20000400000 */
[----:B------:R-:W-:Y:S01]  /*6a10*/  LOP3.LUT R42, R67, 0xffff0000, RZ, 0xc0, !PT ;  /* 0xffff0000432a7812 */ /* 0x000fe200078ec0ff */
[C---:B------:R-:W-:Y:S01]  /*6a20*/  FMUL R21, R38.reuse, R25 ;  /* 0x0000001926157220 */ /* 0x040fe20000400000 */
[----:B------:R-:W-:Y:S01]  /*6a30*/  F2FP.BF16.F32.PACK_AB R68, R17, R16 ;  /* 0x000000101144723e */ /* 0x000fe200000010ff */
[C---:B------:R-:W-:Y:S01]  /*6a40*/  FMUL R22, R38.reuse, R26 ;  /* 0x0000001a26167220 */ /* 0x040fe20000400000 */
[----:B------:R-:W-:Y:S01]  /*6a50*/  FMUL R27, R38, R27 ;  /* 0x0000001b261b7220 */ /* 0x000fe20000400000 */
[C---:B------:R-:W-:Y:S01]  /*6a60*/  FFMA R20, R41.reuse, R43, R20 ;  /* 0x0000002b29147223 */ /* 0x040fe20000000014 */
[C---:B------:R-:W-:Y:S01]  /*6a70*/  FFMA R21, R41.reuse, R40, R21 ;  /* 0x0000002829157223 */ /* 0x040fe20000000015 */
[C---:B------:R-:W-:Y:S01]  /*6a80*/  FFMA R22, R41.reuse, R45, R22 ;  /* 0x0000002d29167223 */ /* 0x040fe20000000016 */
[----:B------:R-:W-:Y:S01]  /*6a90*/  FFMA R27, R41, R42, R27 ;  /* 0x0000002a291b7223 */ /* 0x000fe2000000001b */
[----:B------:R-:W-:Y:S01]  /*6aa0*/  SHF.L.U32 R40, R72, 0x10, RZ ;  /* 0x0000001048287819 */ /* 0x000fe200000006ff */
[----:B------:R-:W-:Y:S01]  /*6ab0*/  FMUL R24, R38, R28 ;  /* 0x0000001c26187220 */ /* 0x000fe20000400000 */
[----:B------:R-:W-:Y:S01]  /*6ac0*/  LOP3.LUT R42, R72, 0xffff0000, RZ, 0xc0, !PT ;  /* 0xffff0000482a7812 */ /* 0x000fe200078ec0ff */
[C---:B------:R-:W-:Y:S01]  /*6ad0*/  FMUL R25, R38.reuse, R29 ;  /* 0x0000001d26197220 */ /* 0x040fe20000400000 */
[----:B------:R-:W-:Y:S01]  /*6ae0*/  SHF.L.U32 R43, R73, 0x10, RZ ;  /* 0x00000010492b7819 */ /* 0x000fe200000006ff */
[C---:B------:R-:W-:Y:S01]  /*6af0*/  FMUL R26, R38.reuse, R30 ;  /* 0x0000001e261a7220 */ /* 0x040fe20000400000 */
[C---:B------:R-:W-:Y:S01]  /*6b00*/  FFMA R24, R41.reuse, R40, R24 ;  /* 0x0000002829187223 */ /* 0x040fe20000000018 */
[----:B------:R-:W-:Y:S01]  /*6b10*/  FFMA R25, R41, R42, R25 ;  /* 0x0000002a29197223 */ /* 0x000fe20000000019 */
[----:B------:R-:W-:Y:S01]  /*6b20*/  LOP3.LUT R40, R73, 0xffff0000, RZ, 0xc0, !PT ;  /* 0xffff000049287812 */ /* 0x000fe200078ec0ff */
[----:B------:R-:W-:Y:S01]  /*6b30*/  FFMA R26, R41, R43, R26 ;  /* 0x0000002b291a7223 */ /* 0x000fe2000000001a */
[----:B------:R-:W-:Y:S01]  /*6b40*/  FMUL R31, R38, R31 ;  /* 0x0000001f261f7220 */ /* 0x000fe20000400000 */
[----:B------:R-:W-:Y:S01]  /*6b50*/  SHF.L.U32 R43, R74, 0x10, RZ ;  /* 0x000000104a2b7819 */ /* 0x000fe200000006ff */
[----:B------:R-:W-:Y:S01]  /*6b60*/  FMUL R28, R38, R32 ;  /* 0x00000020261c7220 */ /* 0x000fe20000400000 */
[----:B------:R-:W-:Y:S01]  /*6b70*/  LOP3.LUT R42, R74, 0xffff0000, RZ, 0xc0, !PT ;  /* 0xffff00004a2a7812 */ /* 0x000fe200078ec0ff */
[C---:B------:R-:W-:Y:S01]  /*6b80*/  FMUL R29, R38.reuse, R33 ;  /* 0x00000021261d7220 */ /* 0x040fe20000400000 */
[----:B------:R-:W-:Y:S01]  /*6b90*/  SHF.L.U32 R45, R75, 0x10, RZ ;  /* 0x000000104b2d7819 */ /* 0x000fe200000006ff */
[C---:B------:R-:W-:Y:S01]  /*6ba0*/  FMUL R30, R38.reuse, R34 ;  /* 0x00000022261e7220 */ /* 0x040fe20000400000 */
[----:B------:R-:W-:Y:S01]  /*6bb0*/  FFMA R31, R41, R40, R31 ;  /* 0x00000028291f7223 */ /* 0x000fe2000000001f */
[----:B------:R-:W-:Y:S01]  /*6bc0*/  FMUL R35, R38, R35 ;  /* 0x0000002326237220 */ /* 0x000fe20000400000 */
[----:B------:R-:W-:Y:S01]  /*6bd0*/  F2FP.BF16.F32.PACK_AB R69, R23, R18 ;  /* 0x000000121745723e */ /* 0x000fe200000010ff */
[----:B------:R-:W-:Y:S01]  /*6be0*/  FFMA R28, R41, R43, R28 ;  /* 0x0000002b291c7223 */ /* 0x000fe2000000001c */
[----:B------:R-:W-:Y:S01]  /*6bf0*/  F2FP.BF16.F32.PACK_AB R70, R21, R20 ;  /* 0x000000141546723e */ /* 0x000fe200000010ff */
[----:B------:R-:W-:Y:S01]  /*6c00*/  FFMA R29, R41, R42, R29 ;  /* 0x0000002a291d7223 */ /* 0x000fe2000000001d */
[----:B------:R-:W-:Y:S01]  /*6c10*/  F2FP.BF16.F32.PACK_AB R71, R27, R22 ;  /* 0x000000161b47723e */ /* 0x000fe200000010ff */
[C---:B------:R-:W-:Y:S01]  /*6c20*/  FFMA R30, R41.reuse, R45, R30 ;  /* 0x0000002d291e7223 */ /* 0x040fe2000000001e */
[----:B------:R-:W-:Y:S01]  /*6c30*/  FFMA R35, R41, R44, R35 ;  /* 0x0000002c29237223 */ /* 0x000fe20000000023 */
[----:B------:R-:W-:Y:S02]  /*6c40*/  F2FP.BF16.F32.PACK_AB R104, R25, R24 ;  /* 0x000000181968723e */ /* 0x000fe400000010ff */
[----:B------:R1:W-:Y:S01]  /*6c50*/  STS.128 [R47+0x20], R68 ;  /* 0x000020442f007388 */ /* 0x0003e20000000c00 */
[----:B------:R-:W-:Y:S02]  /*6c60*/  F2FP.BF16.F32.PACK_AB R105, R31, R26 ;  /* 0x0000001a1f69723e */ /* 0x000fe400000010ff */
[----:B------:R-:W-:Y:S02]  /*6c70*/  F2FP.BF16.F32.PACK_AB R106, R29, R28 ;  /* 0x0000001c1d6a723e */ /* 0x000fe400000010ff */
[----:B------:R-:W-:Y:S05]  /*6c80*/  F2FP.BF16.F32.PACK_AB R107, R35, R30 ;  /* 0x0000001e236b723e */ /* 0x000fea00000010ff */
[----:B------:R1:W-:Y:S01]  /*6c90*/  STS.128 [R46+0x10], R104 ;  /* 0x000010682e007388 */ /* 0x0003e20000000c00 */
[----:B------:R-:W-:Y:S01]  /*6ca0*/  @!PT LDS RZ, [RZ] ;  /* 0x00000000fffff984 */ /* 0x000fe20000000800 */
[----:B------:R-:W-:Y:S01]  /*6cb0*/  @!PT LDS RZ, [RZ] ;  /* 0x00000000fffff984 */ /* 0x000fe20000000800 */
[----:B------:R-:W-:Y:S01]  /*6cc0*/  @!PT LDS RZ, [RZ] ;  /* 0x00000000fffff984 */ /* 0x000fe20000000800 */
[----:B------:R-:W-:Y:S01]  /*6cd0*/  @!PT LDS RZ, [RZ] ;  /* 0x00000000fffff984 */ /* 0x000fe20000000800 */
[----:B------:R3:W-:Y:S07]  /*6ce0*/  MEMBAR.ALL.CTA ;  /* 0x0000000000007992 */ /* 0x0007ee0000008000 */
[----:B---3--:R-:W3:Y:S02]  /*6cf0*/  FENCE.VIEW.ASYNC.S ;  /* 0x00000000000073c6 */ /* 0x008ee40000000000 */
[----:B---3--:R-:W-:Y:S06]  /*6d00*/  BAR.SYNC.DEFER_BLOCKING 0x1, 0x80 ;  /* 0x0042000000007b1d */ /* 0x008fec0000010000 */
[----:B------:R-:W-:Y:S05]  /*6d10*/  @P0 BRA `(.L_x_107) ;  /* 0x0000000000240947 */ /* 0x000fea0003800000 */
[----:B------:R-:W3:Y:S01]  /*6d20*/  LDCU.64 UR6, c[0x0][0x348] ;  /* 0x00006900ff0677ac */ /* 0x000ee20008000a00 */
[----:B------:R-:W-:Y:S01]  /*6d30*/  R2UR UR5, R103 ;  /* 0x00000000670572ca */ /* 0x000fe200000e0000 */
[----:B------:R-:W-:Y:S11]  /*6d40*/  UMOV UR51, UR36 ;  /* 0x0000002400337c82 */ /* 0x000ff60008000000 */
[----:B------:R-:W-:Y:S01]  /*6d50*/  @!UPT UIADD3 URZ, UPT, UPT, URZ, URZ, URZ ;  /* 0x000000fffffff290 */ /* 0x000fe2000fffe0ff */
[----:B------:R-:W-:Y:S02]  /*6d60*/  UIADD3 UR48, UPT, UPT, UR47, 0x200, UR5 ;  /* 0x000002002f307890 */ /* 0x000fe4000fffe005 */
[----:B---3--:R-:W-:Y:S04]  /*6d70*/  UIADD3 UR4, UP0, UPT, UR6, 0x680, URZ ;  /* 0x0000068006047890 */ /* 0x008fe8000ff1e0ff */
[----:B------:R-:W-:Y:S09]  /*6d80*/  UIADD3.X UR5, UPT, UPT, URZ, UR7, URZ, UP0, !UPT ;  /* 0x00000007ff057290 */ /* 0x000ff200087fe4ff */
[----:B------:R3:W-:Y:S02]  /*6d90*/  UTMASTG.3D [UR48], [UR4] ;  /* 0x00000030040073b5 */ /* 0x0007e40008010000 */
[----:B---3--:R0:W-:Y:S02]  /*6da0*/  UTMACMDFLUSH ;  /* 0x00000000000079b7 */ /* 0x0081e40000000000 */
.L_x_107:
[----:B------:R-:W-:Y:S05]  /*6db0*/  BSYNC.RECONVERGENT B0 ;  /* 0x0000000000007941 */ /* 0x000fea0003800200 */
.L_x_106:
[----:B------:R-:W-:Y:S01]  /*6dc0*/  UIADD3 UR44, UPT, UPT, UR46, 0x1, URZ ;  /* 0x000000012e2c7890 */ /* 0x000fe2000fffe0ff */
[----:B------:R-:W-:Y:S03]  /*6dd0*/  BSSY.RECONVERGENT B0, `(.L_x_108) ;  /* 0x0000005000007945 */ /* 0x000fe60003800200 */
[----:B------:R-:W-:Y:S04]  /*6de0*/  UISETP.NE.AND UP0, UPT, UR44, 0x3, UPT ;  /* 0x000000032c00788c */ /* 0x000fe8000bf05270 */
[----:B------:R-:W-:Y:S01]  /*6df0*/  USEL UR45, UR44, URZ, UP0 ;  /* 0x000000ff2c2d7287 */ /* 0x000fe20008000000 */
[----:B------:R-:W-:Y:S11]  /*6e00*/  @P0 BRA `(.L_x_109) ;  /* 0x0000000000040947 */ /* 0x000ff60003800000 */
[----:B------:R-:W-:Y:S04]  /*6e10*/  DEPBAR.LE SB0, 0x1 ;  /* 0x000080400000791a */ /* 0x000fe80000000000 */
.L_x_109:
[----:B------:R-:W-:Y:S05]  /*6e20*/  BSYNC.RECONVERGENT B0 ;  /* 0x0000000000007941 */ /* 0x000fea0003800200 */
.L_x_108:
[----:B------:R-:W-:Y:S01]  /*6e30*/  BAR.SYNC.DEFER_BLOCKING 0x1, 0x80 ;  /* 0x0042000000007b1d */ /* 0x000fe20000010000 */
[----:B------:R-:W-:Y:S01]  /*6e40*/  ISETP.NE.AND P1, PT, R101, RZ, PT ;  /* 0x000000ff6500720c */ /* 0x000fe20003f25270 */
[----:B------:R-:W-:Y:S01]  /*6e50*/  UISETP.NE.AND UP0, UPT, UR53, URZ, UPT ;  /* 0x000000ff3500728c */ /* 0x000fe2000bf05270 */
[----:B------:R-:W-:Y:S11]  /*6e60*/  LEA R3, R109, UR47, 0x3 ;  /* 0x0000002f6d037c11 */ /* 0x000ff6000f8e18ff */
[----:B------:R-:W-:Y:S01]  /*6e70*/  @P1 SHF.L.U32 R4, R110, 0x1f, RZ ;  /* 0x0000001f6e041819 */ /* 0x000fe200000006ff */
[----:B------:R-:W-:Y:S06]  /*6e80*/  BRA.U !UP0, `(.L_x_110) ;  /* 0x0000000108247547 */ /* 0x000fec000b800000 */
[----:B------:R-:W3:Y:S01]  /*6e90*/  S2R R0, SR_CgaCtaId ;  /* 0x0000000000007919 */ /* 0x000ee20000008800 */
[----:B------:R-:W-:Y:S01]  /*6ea0*/  IMAD.U32 R2, RZ, RZ, UR52 ;  /* 0x00000034ff027e24 */ /* 0x000fe2000f8e00ff */
[----:B------:R-:W-:Y:S04]  /*6eb0*/  UIADD3 UR4, UPT, UPT, UR52, 0x1, URZ ;  /* 0x0000000134047890 */ /* 0x000fe8000fffe0ff */
[----:B------:R-:W-:Y:S01]  /*6ec0*/  @P1 LEA R2, R2, UR47, 0x3 ;  /* 0x0000002f02021c11 */ /* 0x000fe2000f8e18ff */
[----:B------:R-:W-:Y:S04]  /*6ed0*/  UISETP.NE.AND UP0, UPT, UR4, 0x3, UPT ;  /* 0x000000030400788c */ /* 0x000fe8000bf05270 */
[----:B------:R-:W-:Y:S01]  /*6ee0*/  @P1 VIADD R5, R2, 0x98 ;  /* 0x0000009802051836 */ /* 0x000fe20000000000 */
[----:B------:R-:W-:Y:S04]  /*6ef0*/  USEL UR52, UR4, URZ, UP0 ;  /* 0x000000ff04347287 */ /* 0x000fe80008000000 */
[----:B---3--:R-:W-:Y:S04]  /*6f00*/  @P1 PRMT R0, R0, 0x654, R5 ;  /* 0x0000065400001816 */ /* 0x008fe80000000005 */
[----:B------:R3:W-:Y:S04]  /*6f10*/  @P1 SYNCS.ARRIVE.TRANS64.RED.A1T0 RZ, [R0+URZ], RZ ;  /* 0x000000ff00ff19a7 */ /* 0x0007e800081004ff */
.L_x_110:
[----:B------:R-:W4:Y:S01]  /*6f20*/  @P1 SYNCS.PHASECHK.TRANS64.TRYWAIT P0, [R3+URZ+0x80], R4 ;  /* 0x00008004030015a7 */ /* 0x000f2200080011ff */
[----:B------:R-:W-:Y:S01]  /*6f30*/  BSSY B1, `(.L_x_111) ;  /* 0x0000015000017945 */ /* 0x000fe20003800000 */
[----:B----4-:R-:W-:Y:S03]  /*6f40*/  @P1 SEL R108, RZ, 0x1, !P0 ;  /* 0x00000001ff6c1807 */ /* 0x010fe60004000000 */
[----:B------:R-:W-:Y:S05]  /*6f50*/  @!P1 BRA `(.L_x_112) ;  /* 0x0000000000489947 */ /* 0x000fea0003800000 */
[----:B------:R-:W-:Y:S01]  /*6f60*/  ISETP.NE.AND P1, PT, R111, RZ, PT ;  /* 0x000000ff6f00720c */ /* 0x000fe20003f25270 */
[----:B------:R-:W-:Y:S01]  /*6f70*/  BSSY B0, `(.L_x_113) ;  /* 0x000000a000007945 */ /* 0x000fe20003800000 */
[----:B------:R-:W-:Y:S11]  /*6f80*/  ISETP.NE.AND P0, PT, R108, RZ, PT ;  /* 0x000000ff6c00720c */ /* 0x000ff60003f05270 */
[----:B------:R-:W-:Y:S04]  /*6f90*/  @P1 IMAD R109, R109, 0x2000, R96 ;  /* 0x000020006d6d1824 */ /* 0x000fe800078e0260 */
[----:B------:R-:W-:Y:S01]  /*6fa0*/  @P1 IMAD.IADD R4, R81, 0x1, R109 ;  /* 0x0000000151041824 */ /* 0x000fe200078e026d */
[----:B------:R-:W-:Y:S03]  /*6fb0*/  @P1 IADD3 R2, PT, PT, R80, R109, RZ ;  /* 0x0000006d50021210 */ /* 0x000fe60007ffe0ff */
[----:B---3--:R-:W-:Y:S01]  /*6fc0*/  @P1 IMAD.IADD R0, R95, 0x1, R4 ;  /* 0x000000015f001824 */ /* 0x008fe200078e0204 */
[----:B------:R-:W-:Y:S06]  /*6fd0*/  @P0 BRA `(.L_x_114) ;  /* 0x00000000000c0947 */ /* 0x000fec0003800000 */
[----:B------:R-:W-:Y:S04]  /*6fe0*/  SHF.L.U32 R110, R110, 0x1f, RZ ;  /* 0x0000001f6e6e7819 */ /* 0x000fe800000006ff */
[----:B------:R-:W3:Y:S02]  /*6ff0*/  SYNCS.PHASECHK.TRANS64.TRYWAIT P0, [R3+URZ+0x80], R110 ;  /* 0x0000806e030075a7 */ /* 0x000ee400080011ff */
[----:B---3--:R-:W-:Y:S05]  /*7000*/  @!P0 BRA `(.L_x_115) ;  /* 0x0000001800a48947 */ /* 0x008fea0003800000 */
.L_x_114:
[----:B------:R-:W-:Y:S05]  /*7010*/  BSYNC B0 ;  /* 0x0000000000007941 */ /* 0x000fea0003800000 */
.L_x_113:
[----:B------:R-:W-:Y:S11]  /*7020*/  ISETP.NE.AND P0, PT, R111, RZ, PT ;  /* 0x000000ff6f00720c */ /* 0x000ff60003f05270 */
[----:B------:R-:W-:Y:S02]  /*7030*/  @!UPT UIADD3 URZ, UPT, UPT, URZ, URZ, URZ ;  /* 0x000000fffffff290 */ /* 0x000fe4000fffe0ff */
[----:B------:R4:W1:Y:S04]  /*7040*/  @P0 LDS.128 R48, [R109] ;  /* 0x000000006d300984 */ /* 0x0008680000000c00 */
[----:B------:R4:W1:Y:S04]  /*7050*/  @P0 LDS.128 R64, [R2+0x20] ;  /* 0x0000200002400984 */ /* 0x0008680000000c00 */
[----:B------:R4:W1:Y:S04]  /*7060*/  @P0 LDS.128 R56, [R4+0x10] ;  /* 0x0000100004380984 */ /* 0x0008680000000c00 */
[----:B------:R4:W1:Y:S02]  /*7070*/  @P0 LDS.128 R72, [R0+0x10] ;  /* 0x0000100000480984 */ /* 0x0008640000000c00 */
.L_x_112:
[----:B------:R-:W-:Y:S05]  /*7080*/  BSYNC B1 ;  /* 0x0000000000017941 */ /* 0x000fea0003800000 */
.L_x_111:
[----:B---34-:R-:W-:Y:S05]  /*7090*/  VIADD R0, R39, 0x20 ;  /* 0x0000002027007836 */ /* 0x018fea0000000000 */
[----:B------:R-:W-:Y:S04]  /*70a0*/  SHF.R.U32.HI R0, RZ, 0x15, R0 ;  /* 0x00000015ff007819 */ /* 0x000fe80000011600 */
[----:B------:R-:W-:Y:S11]  /*70b0*/  LOP3.LUT P0, RZ, R0, 0x3, R85, 0x48, !PT ;  /* 0x0000000300ff7812 */ /* 0x000ff60007804855 */
[----:B------:R-:W-:Y:S02]  /*70c0*/  @!UPT UIADD3 URZ, UPT, UPT, URZ, URZ, URZ ;  /* 0x000000fffffff290 */ /* 0x000fe4000fffe0ff */
[----:B------:R-:W-:Y:S05]  /*70d0*/  @!P0 BRA `(.L_x_116) ;  /* 0x0000000000408947 */ /* 0x000fea0003800000 */
[----:B------:R-:W3:Y:S01]  /*70e0*/  LDCU.64 UR8, c[0x4][0x70] ;  /* 0x01000e00ff0877ac */ /* 0x000ee20008000a00 */
[----:B------:R-:W-:Y:S01]  /*70f0*/  MOV R3, 0x0 ;  /* 0x0000000000037802 */ /* 0x000fe20000000f00 */
[----:B------:R-:W-:Y:S02]  /*7100*/  HFMA2 R12, -RZ, RZ, 0, 5.9604644775390625e-08 ;  /* 0x00000001ff0c7431 */ /* 0x000fe400000001ff */
[----:B------:R-:W-:Y:S02]  /*7110*/  IMAD.MOV.U32 R8, RZ, RZ, 0x192 ;  /* 0x00000192ff087424 */ /* 0x000fe400078e00ff */
[----:B------:R-:W-:Y:S01]  /*7120*/  IMAD.MOV.U32 R13, RZ, RZ, RZ ;  /* 0x000000ffff0d7224 */ /* 0x000fe200078e00ff */
[----:B------:R-:W4:Y:S01]  /*7130*/  LDCU.64 UR6, c[0x4][0x78] ;  /* 0x01000f00ff0677ac */ /* 0x000f220008000a00 */
[----:B------:R-:W1:Y:S01]  /*7140*/  LDC.64 R2, c[0x4][R3] ;  /* 0x0100000003027b82 */ /* 0x000e620000000a00 */
[----:B------:R-:W5:Y:S01]  /*7150*/  LDCU.64 UR4, c[0x4][0x10] ;  /* 0x01000200ff0477ac */ /* 0x000f620008000a00 */
[----:B---3--:R-:W-:Y:S01]  /*7160*/  MOV R5, UR9 ;  /* 0x0000000900057c02 */ /* 0x008fe20008000f00 */
[----:B------:R-:W-:Y:S01]  /*7170*/  IMAD.U32 R4, RZ, RZ, UR8 ;  /* 0x00000008ff047e24 */ /* 0x000fe2000f8e00ff */
[----:B----4-:R-:W-:Y:S01]  /*7180*/  MOV R7, UR7 ;  /* 0x0000000700077c02 */ /* 0x010fe20008000f00 */
[----:B------:R-:W-:Y:S01]  /*7190*/  IMAD.U32 R6, RZ, RZ, UR6 ;  /* 0x00000006ff067e24 */ /* 0x000fe2000f8e00ff */
[----:B-----5:R-:W-:Y:S01]  /*71a0*/  MOV R11, UR5 ;  /* 0x00000005000b7c02 */ /* 0x020fe20008000f00 */
[----:B------:R-:W-:Y:S02]  /*71b0*/  IMAD.U32 R10, RZ, RZ, UR4 ;  /* 0x00000004ff0a7e24 */ /* 0x000fe4000f8e00ff */
[----:B------:R-:W-:Y:S07]  /*71c0*/  LEPC R20, `(.L_x_116) ;  /* 0x000000001014794e */ /* 0x000fee0000000000 */
[----:B-12---:R-:W-:Y:S05]  /*71d0*/  CALL.ABS.NOINC R2 ;  /* 0x0000000002007343 */ /* 0x006fea0003c00000 */
.L_x_116:
[----:B------:R-:W-:Y:S01]  /*71e0*/  ISETP.NE.AND P0, PT, R97, RZ, PT ;  /* 0x000000ff6100720c */ /* 0x000fe20003f05270 */
[----:B------:R-:W-:Y:S05]  /*71f0*/  WARPSYNC.ALL ;  /* 0x0000000000007948 */ /* 0x000fea0003800000 */
[----:B------:R-:W-:Y:S01]  /*7200*/  R2UR UR4, R39 ;  /* 0x00000000270472ca */ /* 0x000fe200000e0000 */
[----:B------:R-:W3:Y:S01]  /*7210*/  S2UR UR6, SR_CgaCtaId ;  /* 0x00000000000679c3 */ /* 0x000ee20000008800 */
[----:B------:R-:W-:Y:S01]  /*7220*/  R2UR UR5, R102 ;  /* 0x00000000660572ca */ /* 0x000fe200000e0000 */
[----:B------:R-:W-:Y:S01]  /*7230*/  BSSY.RECONVERGENT B0, `(.L_x_117) ;  /* 0x0000090000007945 */ /* 0x000fe20003800200 */
[C---:B-1----:R-:W-:Y:S02]  /*7240*/  SHF.L.U32 R40, R48.reuse, 0x10, RZ ;  /* 0x0000001030287819 */ /* 0x042fe400000006ff */
[----:B------:R-:W-:Y:S02]  /*7250*/  LOP3.LUT R42, R48, 0xffff0000, RZ, 0xc0, !PT ;  /* 0xffff0000302a7812 */ /* 0x000fe400078ec0ff */
[C---:B------:R-:W-:Y:S02]  /*7260*/  SHF.L.U32 R43, R49.reuse, 0x10, RZ ;  /* 0x00000010312b7819 */ /* 0x040fe400000006ff */
[----:B------:R-:W-:Y:S02]  /*7270*/  LOP3.LUT R44, R49, 0xffff0000, RZ, 0xc0, !PT ;  /* 0xffff0000312c7812 */ /* 0x000fe400078ec0ff */
[C---:B------:R-:W-:Y:S01]  /*7280*/  SHF.L.U32 R45, R50.reuse, 0x10, RZ ;  /* 0x00000010322d7819 */ /* 0x040fe200000006ff */
[----:B------:R-:W1:Y:S01]  /*7290*/  LDTM.x32 R4, tmem[UR4+0x20] ;  /* 0x00002004000479ee */ /* 0x000e6200082c0000 */
[----:B--2---:R-:W-:Y:S01]  /*72a0*/  LOP3.LUT R46, R50, 0xffff0000, RZ, 0xc0, !PT ;  /* 0xffff0000322e7812 */ /* 0x004fe200078ec0ff */
[----:B------:R-:W-:Y:S01]  /*72b0*/  USHF.L.U32 UR4, UR45, 0xd, URZ ;  /* 0x0000000d2d047899 */ /* 0x000fe200080006ff */
[C---:B------:R-:W-:Y:S01]  /*72c0*/  SHF.L.U32 R47, R51.reuse, 0x10, RZ ;  /* 0x00000010332f7819 */ /* 0x040fe200000006ff */
[----:B------:R-:W-:Y:S01]  /*72d0*/  NOP ;  /* 0x0000000000007918 */ /* 0x000fe20000000000 */
[----:B------:R-:W-:Y:S01]  /*72e0*/  LOP3.LUT R49, R51, 0xffff0000, RZ, 0xc0, !PT ;  /* 0xffff000033317812 */ /* 0x000fe200078ec0ff */
[----:B------:R-:W-:Y:S01]  /*72f0*/  UIADD3 UR5, UPT, UPT, UR5, 0x100, URZ ;  /* 0x0000010005057890 */ /* 0x000fe2000fffe0ff */
[C---:B------:R-:W-:Y:S02]  /*7300*/  SHF.L.U32 R48, R56.reuse, 0x10, RZ ;  /* 0x0000001038307819 */ /* 0x040fe400000006ff */
[----:B------:R-:W-:Y:S02]  /*7310*/  LOP3.LUT R51, R56, 0xffff0000, RZ, 0xc0, !PT ;  /* 0xffff000038337812 */ /* 0x000fe400078ec0ff */
[C---:B------:R-:W-:Y:S02]  /*7320*/  SHF.L.U32 R50, R57.reuse, 0x10, RZ ;  /* 0x0000001039327819 */ /* 0x040fe400000006ff */
[----:B------:R-:W-:Y:S02]  /*7330*/  LOP3.LUT R52, R57, 0xffff0000, RZ, 0xc0, !PT ;  /* 0xffff000039347812 */ /* 0x000fe400078ec0ff */
[----:B------:R-:W-:Y:S02]  /*7340*/  IADD3 R103, PT, PT, R96, UR4, RZ ;  /* 0x0000000460677c10 */ /* 0x000fe4000fffe0ff */
[C---:B------:R-:W-:Y:S02]  /*7350*/  SHF.L.U32 R53, R58.reuse, 0x10, RZ ;  /* 0x000000103a357819 */ /* 0x040fe400000006ff */
[----:B------:R-:W-:Y:S02]  /*7360*/  LOP3.LUT R54, R58, 0xffff0000, RZ, 0xc0, !PT ;  /* 0xffff00003a367812 */ /* 0x000fe400078ec0ff */
[C---:B------:R-:W-:Y:S02]  /*7370*/  SHF.L.U32 R55, R59.reuse, 0x10, RZ ;  /* 0x000000103b377819 */ /* 0x040fe400000006ff */
[----:B------:R-:W-:Y:S01]  /*7380*/  LOP3.LUT R56, R59, 0xffff0000, RZ, 0xc0, !PT ;  /* 0xffff00003b387812 */ /* 0x000fe200078ec0ff */
[C---:B-1----:R-:W-:Y:S01]  /*7390*/  FMUL R4, R38.reuse, R4 ;  /* 0x0000000426047220 */ /* 0x042fe20000400000 */
[----:B------:R-:W-:Y:S01]  /*73a0*/  IADD3 R102, PT, PT, R81, R103, RZ ;  /* 0x0000006751667210 */ /* 0x000fe20007ffe0ff */
[----:B------:R-:W-:Y:S01]  /*73b0*/  FMUL R5, R38, R5 ;  /* 0x0000000526057220 */ /* 0x000fe20000400000 */
[----:B------:R-:W-:Y:S01]  /*73c0*/  SHF.L.U32 R57, R64, 0x10, RZ ;  /* 0x0000001040397819 */ /* 0x000fe200000006ff */
[----:B------:R-:W-:Y:S01]  /*73d0*/  FMUL R6, R38, R6 ;  /* 0x0000000626067220 */ /* 0x000fe20000400000 */
[----:B------:R-:W-:Y:S01]  /*73e0*/  IADD3 R103, PT, PT, R80, R103, RZ ;  /* 0x0000006750677210 */ /* 0x000fe20007ffe0ff */
[----:B------:R-:W-:Y:S01]  /*73f0*/  FMUL R7, R38, R7 ;  /* 0x0000000726077220 */ /* 0x000fe20000400000 */
[----:B------:R-:W-:Y:S01]  /*7400*/  LOP3.LUT R58, R64, 0xffff0000, RZ, 0xc0, !PT ;  /* 0xffff0000403a7812 */ /* 0x000fe200078ec0ff */
[----:B------:R-:W-:Y:S01]  /*7410*/  FFMA R4, R41, R40, R4 ;  /* 0x0000002829047223 */ /* 0x000fe20000000004 */
[C---:B------:R-:W-:Y:S01]  /*7420*/  SHF.L.U32 R59, R65.reuse, 0x10, RZ ;  /* 0x00000010413b7819 */ /* 0x040fe200000006ff */
[----:B------:R-:W-:Y:S01]  /*7430*/  FMUL R8, R38, R8 ;  /* 0x0000000826087220 */ /* 0x000fe20000400000 */
[----:B------:R-:W-:Y:S01]  /*7440*/  LOP3.LUT R60, R65, 0xffff0000, RZ, 0xc0, !PT ;  /* 0xffff0000413c7812 */ /* 0x000fe200078ec0ff */
[----:B---3--:R-:W-:Y:S01]  /*7450*/  UPRMT UR5, UR6, 0x654, UR5 ;  /* 0x0000065406057896 */ /* 0x008fe20008000005 */
[----:B------:R-:W-:Y:S01]  /*7460*/  IADD3 R116, PT, PT, R95, R102, RZ ;  /* 0x000000665f747210 */ /* 0x000fe20007ffe0ff */
[C---:B------:R-:W-:Y:S01]  /*7470*/  FFMA R5, R41.reuse, R42, R5 ;  /* 0x0000002a29057223 */ /* 0x040fe20000000005 */
[C---:B------:R-:W-:Y:S01]  /*7480*/  FFMA R6, R41.reuse, R43, R6 ;  /* 0x0000002b29067223 */ /* 0x040fe20000000006 */
[C---:B------:R-:W-:Y:S01]  /*7490*/  FFMA R7, R41.reuse, R44, R7 ;  /* 0x0000002c29077223 */ /* 0x040fe20000000007 */
[----:B------:R-:W-:Y:S01]  /*74a0*/  SHF.L.U32 R61, R66, 0x10, RZ ;  /* 0x00000010423d7819 */ /* 0x000fe200000006ff */
[----:B------:R-:W-:Y:S01]  /*74b0*/  FFMA R8, R41, R45, R8 ;  /* 0x0000002d29087223 */ /* 0x000fe20000000008 */
[----:B------:R-:W-:Y:S01]  /*74c0*/  F2FP.BF16.F32.PACK_AB R80, R5, R4 ;  /* 0x000000040550723e */ /* 0x000fe200000010ff */
[C---:B------:R-:W-:Y:S01]  /*74d0*/  FMUL R9, R38.reuse, R9 ;  /* 0x0000000926097220 */ /* 0x040fe20000400000 */
[----:B------:R-:W-:Y:S01]  /*74e0*/  SYNCS.ARRIVE.TRANS64.RED.A1T0 RZ, [UR5], RZ ;  /* 0x000000ffffff79a7 */ /* 0x000fe20008100405 */
[----:B------:R-:W-:Y:S01]  /*74f0*/  F2FP.BF16.F32.PACK_AB R81, R7, R6 ;  /* 0x000000060751723e */ /* 0x000fe200000010ff */
[C---:B------:R-:W-:Y:S01]  /*7500*/  FMUL R0, R38.reuse, R10 ;  /* 0x0000000a26007220 */ /* 0x040fe20000400000 */
[C---:B------:R-:W-:Y:S01]  /*7510*/  FFMA R9, R41.reuse, R46, R9 ;  /* 0x0000002e29097223 */ /* 0x040fe20000000009 */
[C---:B------:R-:W-:Y:S01]  /*7520*/  FMUL R2, R38.reuse, R11 ;  /* 0x0000000b26027220 */ /* 0x040fe20000400000 */
[----:B------:R-:W-:Y:S01]  /*7530*/  FMUL R3, R38, R12 ;  /* 0x0000000c26037220 */ /* 0x000fe20000400000 */
[----:B------:R-:W-:Y:S01]  /*7540*/  LOP3.LUT R62, R66, 0xffff0000, RZ, 0xc0, !PT ;  /* 0xffff0000423e7812 */ /* 0x000fe200078ec0ff */
[----:B------:R-:W-:Y:S01]  /*7550*/  FFMA R0, R41, R47, R0 ;  /* 0x0000002f29007223 */ /* 0x000fe20000000000 */
[----:B------:R-:W-:Y:S01]  /*7560*/  F2FP.BF16.F32.PACK_AB R82, R9, R8 ;  /* 0x000000080952723e */ /* 0x000fe200000010ff */
[C---:B------:R-:W-:Y:S01]  /*7570*/  FFMA R2, R41.reuse, R49, R2 ;  /* 0x0000003129027223 */ /* 0x040fe20000000002 */
[----:B------:R-:W-:Y:S01]  /*7580*/  FFMA R3, R41, R48, R3 ;  /* 0x0000003029037223 */ /* 0x000fe20000000003 */
[C---:B------:R-:W-:Y:S01]  /*7590*/  FMUL R10, R38.reuse, R13 ;  /* 0x0000000d260a7220 */ /* 0x040fe20000400000 */
[----:B------:R-:W-:Y:S01]  /*75a0*/  SHF.L.U32 R63, R67, 0x10, RZ ;  /* 0x00000010433f7819 */ /* 0x000fe200000006ff */
[----:B------:R-:W-:Y:S01]  /*75b0*/  FMUL R11, R38, R14 ;  /* 0x0000000e260b7220 */ /* 0x000fe20000400000 */
[----:B------:R-:W-:Y:S01]  /*75c0*/  F2FP.BF16.F32.PACK_AB R83, R2, R0 ;  /* 0x000000000253723e */ /* 0x000fe200000010ff */
[----:B------:R-:W-:Y:S01]  /*75d0*/  FFMA R10, R41, R51, R10 ;  /* 0x00000033290a7223 */ /* 0x000fe2000000000a */
[C---:B------:R-:W-:Y:S01]  /*75e0*/  FMUL R15, R38.reuse, R15 ;  /* 0x0000000f260f7220 */ /* 0x040fe20000400000 */
[C---:B------:R-:W-:Y:S01]  /*75f0*/  FMUL R12, R38.reuse, R16 ;  /* 0x00000010260c7220 */ /* 0x040fe20000400000 */
[----:B------:R-:W-:Y:S01]  /*7600*/  FMUL R13, R38, R17 ;  /* 0x00000011260d7220 */ /* 0x000fe20000400000 */
[----:B------:R1:W-:Y:S01]  /*7610*/  STS.128 [R96+UR4], R80 ;  /* 0x0000005060007988 */ /* 0x0003e20008000c04 */
[----:B------:R-:W-:Y:S01]  /*7620*/  LOP3.LUT R64, R67, 0xffff0000, RZ, 0xc0, !PT ;  /* 0xffff000043407812 */ /* 0x000fe200078ec0ff */
[C---:B------:R-:W-:Y:S01]  /*7630*/  FFMA R11, R41.reuse, R50, R11 ;  /* 0x00000032290b7223 */ /* 0x040fe2000000000b */
[----:B------:R-:W-:Y:S01]  /*7640*/  SHF.L.U32 R65, R72, 0x10, RZ ;  /* 0x0000001048417819 */ /* 0x000fe200000006ff */
[C---:B------:R-:W-:Y:S01]  /*7650*/  FFMA R15, R41.reuse, R52, R15 ;  /* 0x00000034290f7223 */ /* 0x040fe2000000000f */
[----:B------:R-:W-:Y:S01]  /*7660*/  F2FP.BF16.F32.PACK_AB R104, R10, R3 ;  /* 0x000000030a68723e */ /* 0x000fe200000010ff */
[C---:B------:R-:W-:Y:S01]  /*7670*/  FFMA R12, R41.reuse, R53, R12 ;  /* 0x00000035290c7223 */ /* 0x040fe2000000000c */
[C---:B------:R-:W-:Y:S01]  /*7680*/  FFMA R13, R41.reuse, R54, R13 ;  /* 0x00000036290d7223 */ /* 0x040fe2000000000d */
[C---:B------:R-:W-:Y:S01]  /*7690*/  FMUL R14, R38.reuse, R18 ;  /* 0x00000012260e7220 */ /* 0x040fe20000400000 */
[C---:B------:R-:W-:Y:S01]  /*76a0*/  FMUL R19, R38.reuse, R19 ;  /* 0x0000001326137220 */ /* 0x040fe20000400000 */
[C---:B------:R-:W-:Y:S01]  /*76b0*/  FMUL R16, R38.reuse, R20 ;  /* 0x0000001426107220 */ /* 0x040fe20000400000 */
[C---:B------:R-:W-:Y:S01]  /*76c0*/  FMUL R17, R38.reuse, R21 ;  /* 0x0000001526117220 */ /* 0x040fe20000400000 */
[C---:B------:R-:W-:Y:S01]  /*76d0*/  FFMA R14, R41.reuse, R55, R14 ;  /* 0x00000037290e7223 */ /* 0x040fe2000000000e */
        /* <DEDUP_REMOVED lines=9> */
[----:B------:R-:W-:Y:S01]  /*7770*/  FFMA R23, R41, R60, R23 ;  /* 0x0000003c29177223 */ /* 0x000fe20000000017 */
[C---:B------:R-:W-:Y:S01]  /*7780*/  FMUL R27, R38.reuse, R27 ;  /* 0x0000001b261b7220 */ /* 0x040fe20000400000 */
[----:B------:R-:W-:Y:S01]  /*7790*/  F2FP.BF16.F32.PACK_AB R105, R15, R11 ;  /* 0x0000000b0f69723e */ /* 0x000fe200000010ff */
[----:B------:R-:W-:Y:S01]  /*77a0*/  FFMA R20, R41, R61, R20 ;  /* 0x0000003d29147223 */ /* 0x000fe20000000014 */
[----:B------:R-:W-:Y:S01]  /*77b0*/  F2FP.BF16.F32.PACK_AB R106, R13, R12 ;  /* 0x0000000c0d6a723e */ /* 0x000fe200000010ff */
[----:B------:R-:W-:Y:S01]  /*77c0*/  FMUL R24, R38, R28 ;  /* 0x0000001c26187220 */ /* 0x000fe20000400000 */
[----:B------:R-:W-:Y:S01]  /*77d0*/  F2FP.BF16.F32.PACK_AB R107, R19, R14 ;  /* 0x0000000e136b723e */ /* 0x000fe200000010ff */
[----:B------:R-:W-:Y:S01]  /*77e0*/  FFMA R21, R41, R62, R21 ;  /* 0x0000003e29157223 */ /* 0x000fe20000000015 */
[----:B------:R-:W-:Y:S01]  /*77f0*/  LOP3.LUT R66, R72, 0xffff0000, RZ, 0xc0, !PT ;  /* 0xffff000048427812 */ /* 0x000fe200078ec0ff */
[C---:B------:R-:W-:Y:S01]  /*7800*/  FMUL R25, R38.reuse, R29 ;  /* 0x0000001d26197220 */ /* 0x040fe20000400000 */
[----:B------:R-:W-:Y:S01]  /*7810*/  SHF.L.U32 R67, R73, 0x10, RZ ;  /* 0x0000001049437819 */ /* 0x000fe200000006ff */
[----:B------:R1:W-:Y:S01]  /*7820*/  STS.128 [R102+0x10], R104 ;  /* 0x0000106866007388 */ /* 0x0003e20000000c00 */
[----:B------:R-:W-:Y:S01]  /*7830*/  FFMA R22, R41, R63, R22 ;  /* 0x0000003f29167223 */ /* 0x000fe20000000016 */
[----:B------:R-:W-:Y:S01]  /*7840*/  LOP3.LUT R68, R73, 0xffff0000, RZ, 0xc0, !PT ;  /* 0xffff000049447812 */ /* 0x000fe200078ec0ff */
[----:B------:R-:W-:Y:S01]  /*7850*/  FMUL R26, R38, R30 ;  /* 0x0000001e261a7220 */ /* 0x000fe20000400000 */
[C---:B------:R-:W-:Y:S01]  /*7860*/  FFMA R27, R41.reuse, R64, R27 ;  /* 0x00000040291b7223 */ /* 0x040fe2000000001b */
[----:B------:R-:W-:Y:S01]  /*7870*/  SHF.L.U32 R69, R74, 0x10, RZ ;  /* 0x000000104a457819 */ /* 0x000fe200000006ff */
[----:B------:R-:W-:Y:S01]  /*7880*/  FMUL R31, R38, R31 ;  /* 0x0000001f261f7220 */ /* 0x000fe20000400000 */
[C---:B------:R-:W-:Y:S01]  /*7890*/  FFMA R24, R41.reuse, R65, R24 ;  /* 0x0000004129187223 */ /* 0x040fe20000000018 */
[----:B------:R-:W-:Y:S01]  /*78a0*/  LOP3.LUT R70, R74, 0xffff0000, RZ, 0xc0, !PT ;  /* 0xffff00004a467812 */ /* 0x000fe200078ec0ff */
[C---:B------:R-:W-:Y:S01]  /*78b0*/  FMUL R28, R38.reuse, R32 ;  /* 0x00000020261c7220 */ /* 0x040fe20000400000 */
[----:B------:R-:W-:Y:S01]  /*78c0*/  FFMA R25, R41, R66, R25 ;  /* 0x0000004229197223 */ /* 0x000fe20000000019 */
[----:B------:R-:W-:Y:S01]  /*78d0*/  SHF.L.U32 R71, R75, 0x10, RZ ;  /* 0x000000104b477819 */ /* 0x000fe200000006ff */
[C---:B------:R-:W-:Y:S01]  /*78e0*/  FMUL R29, R38.reuse, R33 ;  /* 0x00000021261d7220 */ /* 0x040fe20000400000 */
[----:B------:R-:W-:Y:S01]  /*78f0*/  FFMA R26, R41, R67, R26 ;  /* 0x00000043291a7223 */ /* 0x000fe2000000001a */
[----:B------:R-:W-:Y:S01]  /*7900*/  LOP3.LUT R72, R75, 0xffff0000, RZ, 0xc0, !PT ;  /* 0xffff00004b487812 */ /* 0x000fe200078ec0ff */
        /* <DEDUP_REMOVED lines=8> */
[----:B------:R-:W-:Y:S01]  /*7990*/  FFMA R30, R41, R71, R30 ;  /* 0x00000047291e7223 */ /* 0x000fe2000000001e */
[----:B------:R-:W-:Y:S01]  /*79a0*/  F2FP.BF16.F32.PACK_AB R111, R27, R22 ;  /* 0x000000161b6f723e */ /* 0x000fe200000010ff */
[----:B------:R-:W-:Y:S01]  /*79b0*/  FFMA R35, R41, R72, R35 ;  /* 0x0000004829237223 */ /* 0x000fe20000000023 */
[----:B------:R-:W-:Y:S02]  /*79c0*/  F2FP.BF16.F32.PACK_AB R112, R25, R24 ;  /* 0x000000181970723e */ /* 0x000fe400000010ff */
[----:B------:R-:W-:Y:S01]  /*79d0*/  F2FP.BF16.F32.PACK_AB R113, R31, R26 ;  /* 0x0000001a1f71723e */ /* 0x000fe200000010ff */
[----:B------:R1:W-:Y:S01]  /*79e0*/  STS.128 [R103+0x20], R108 ;  /* 0x0000206c67007388 */ /* 0x0003e20000000c00 */
        /* <DEDUP_REMOVED lines=8> */
[----:B--2---:R-:W2:Y:S02]  /*7a70*/  FENCE.VIEW.ASYNC.S ;  /* 0x00000000000073c6 */ /* 0x004ea40000000000 */
[----:B--2---:R-:W-:Y:S06]  /*7a80*/  BAR.SYNC.DEFER_BLOCKING 0x1, 0x80 ;  /* 0x0042000000007b1d */ /* 0x004fec0000010000 */
[----:B------:R-:W-:Y:S05]  /*7a90*/  @P0 BRA `(.L_x_118) ;  /* 0x0000000000240947 */ /* 0x000fea0003800000 */
[----:B------:R-:W2:Y:S01]  /*7aa0*/  LDCU.64 UR10, c[0x0][0x348] ;  /* 0x00006900ff0a77ac */ /* 0x000ea20008000a00 */
[----:B------:R-:W-:Y:S02]  /*7ab0*/  UIADD3 UR9, UPT, UPT, UR49, 0x20, URZ ;  /* 0x0000002031097890 */ /* 0x000fe4000fffe0ff */
[----:B------:R-:W-:Y:S02]  /*7ac0*/  UIADD3 UR8, UPT, UPT, UR47, 0x200, UR4 ;  /* 0x000002002f087890 */ /* 0x000fe4000fffe004 */
[----:B--2---:R-:W-:Y:S03]  /*7ad0*/  UIADD3 UR6, UP0, UPT, UR10, 0x680, URZ ;  /* 0x000006800a067890 */ /* 0x004fe6000ff1e0ff */
[----:B------:R-:W-:Y:S01]  /*7ae0*/  UMOV UR10, UR50 ;  /* 0x00000032000a7c82 */ /* 0x000fe20008000000 */
[----:B------:R-:W-:Y:S03]  /*7af0*/  UIADD3.X UR7, UPT, UPT, URZ, UR11, URZ, UP0, !UPT ;  /* 0x0000000bff077290 */ /* 0x000fe600087fe4ff */
[----:B------:R-:W-:Y:S06]  /*7b00*/  UMOV UR11, UR36 ;  /* 0x00000024000b7c82 */ /* 0x000fec0008000000 */
[----:B------:R2:W-:Y:S02]  /*7b10*/  UTMASTG.3D [UR8], [UR6] ;  /* 0x00000008060073b5 */ /* 0x0005e40008010000 */
[----:B--2---:R0:W-:Y:S02]  /*7b20*/  UTMACMDFLUSH ;  /* 0x00000000000079b7 */ /* 0x0041e40000000000 */
.L_x_118:
[----:B------:R-:W-:Y:S05]  /*7b30*/  BSYNC.RECONVERGENT B0 ;  /* 0x0000000000007941 */ /* 0x000fea0003800200 */
.L_x_117:
[----:B------:R-:W-:Y:S01]  /*7b40*/  UIADD3 UR4, UPT, UPT, UR45, 0x1, URZ ;  /* 0x000000012d047890 */ /* 0x000fe2000fffe0ff */
[----:B------:R-:W-:Y:S03]  /*7b50*/  BSSY.RECONVERGENT B0, `(.L_x_119) ;  /* 0x0000008000007945 */ /* 0x000fe60003800200 */
[----:B------:R-:W-:Y:S04]  /*7b60*/  UISETP.NE.AND UP0, UPT, UR4, 0x3, UPT ;  /* 0x000000030400788c */ /* 0x000fe8000bf05270 */
[----:B------:R-:W-:Y:S02]  /*7b70*/  UISETP.EQ.XOR UP1, UPT, UR44, 0x3, !UP0 ;  /* 0x000000032c00788c */ /* 0x000fe4000c722a70 */
[----:B------:R-:W-:Y:S02]  /*7b80*/  USEL UR46, UR4, URZ, UP0 ;  /* 0x000000ff042e7287 */ /* 0x000fe40008000000 */
[----:B------:R-:W-:Y:S04]  /*7b90*/  USEL UR5, URZ, 0x1, !UP1 ;  /* 0x00000001ff057887 */ /* 0x000fe8000c800000 */
[----:B------:R-:W-:Y:S01]  /*7ba0*/  ULOP3.LUT UR54, UR54, UR5, URZ, 0x3c, !UPT ;  /* 0x0000000536367292 */ /* 0x000fe2000f8e3cff */
[----:B------:R-:W-:Y:S11]  /*7bb0*/  @P0 BRA `(.L_x_120) ;  /* 0x0000000000040947 */ /* 0x000ff60003800000 */
[----:B------:R-:W-:Y:S04]  /*7bc0*/  DEPBAR.LE SB0, 0x1 ;  /* 0x000080400000791a */ /* 0x000fe80000000000 */
.L_x_120:
[----:B------:R-:W-:Y:S05]  /*7bd0*/  BSYNC.RECONVERGENT B0 ;  /* 0x0000000000007941 */ /* 0x000fea0003800200 */
.L_x_119:
[----:B------:R-:W-:Y:S01]  /*7be0*/  BAR.SYNC.DEFER_BLOCKING 0x1, 0x80 ;  /* 0x0042000000007b1d */ /* 0x000fe20000010000 */
[----:B------:R-:W-:Y:S01]  /*7bf0*/  UISETP.NE.AND UP0, UPT, UR53, -0x2, UPT ;  /* 0xfffffffe3500788c */ /* 0x000fe2000bf05270 */
[----:B------:R-:W-:Y:S08]  /*7c00*/  IADD3 R0, PT, PT, R36, 0x1, RZ ;  /* 0x0000000124007810 */ /* 0x000ff00007ffe0ff */
[----:B------:R-:W-:Y:S05]  /*7c10*/  BRA.U !UP0, `(.L_x_121) ;  /* 0x0000000108287547 */ /* 0x000fea000b800000 */
[----:B------:R-:W2:Y:S01]  /*7c20*/  S2R R2, SR_CgaCtaId ;  /* 0x0000000000027919 */ /* 0x000ea20000008800 */
[----:B------:R-:W-:Y:S01]  /*7c30*/  ISETP.NE.AND P0, PT, R101, RZ, PT ;  /* 0x000000ff6500720c */ /* 0x000fe20003f05270 */
[----:B------:R-:W-:Y:S01]  /*7c40*/  IMAD.U32 R3, RZ, RZ, UR52 ;  /* 0x00000034ff037e24 */ /* 0x000fe2000f8e00ff */
[----:B------:R-:W-:Y:S04]  /*7c50*/  UIADD3 UR4, UPT, UPT, UR52, 0x1, URZ ;  /* 0x0000000134047890 */ /* 0x000fe8000fffe0ff */
[----:B------:R-:W-:Y:S04]  /*7c60*/  UISETP.NE.AND UP0, UPT, UR4, 0x3, UPT ;  /* 0x000000030400788c */ /* 0x000fe8000bf05270 */
[----:B------:R-:W-:Y:S03]  /*7c70*/  USEL UR52, UR4, URZ, UP0 ;  /* 0x000000ff04347287 */ /* 0x000fe60008000000 */
[----:B------:R-:W-:Y:S05]  /*7c80*/  @P0 LEA R3, R3, UR47, 0x3 ;  /* 0x0000002f03030c11 */ /* 0x000fea000f8e18ff */
[----:B------:R-:W-:Y:S05]  /*7c90*/  @P0 VIADD R3, R3, 0x98 ;  /* 0x0000009803030836 */ /* 0x000fea0000000000 */
[----:B--2---:R-:W-:Y:S04]  /*7ca0*/  @P0 PRMT R2, R2, 0x654, R3 ;  /* 0x0000065402020816 */ /* 0x004fe80000000003 */
[----:B------:R2:W-:Y:S03]  /*7cb0*/  @P0 SYNCS.ARRIVE.TRANS64.RED.A1T0 RZ, [R2+URZ], RZ ;  /* 0x000000ff02ff09a7 */ /* 0x0005e600081004ff */
.L_x_121:
[----:B------:R-:W-:Y:S01]  /*7cc0*/  R2UR UR6, R100 ;  /* 0x00000000640672ca */ /* 0x000fe200000e0000 */
[----:B------:R-:W-:Y:S01]  /*7cd0*/  UIADD3 UR53, UPT, UPT, UR53, 0x2, URZ ;  /* 0x0000000235357890 */ /* 0x000fe2000fffe0ff */
[----:B------:R-:W-:Y:S01]  /*7ce0*/  R2UR UR5, R86 ;  /* 0x00000000560572ca */ /* 0x000fe200000e0000 */
[----:B------:R-:W-:Y:S01]  /*7cf0*/  UMOV UR36, UR63 ;  /* 0x0000003f00247c82 */ /* 0x000fe20008000000 */
[----:B------:R-:W-:Y:S02]  /*7d00*/  R2UR UR4, R87 ;  /* 0x00000000570472ca */ /* 0x000fe400000e0000 */
[----:B------:R-:W-:Y:S02]  /*7d10*/  ISETP.NE.AND P0, PT, R90, 0x2, PT ;  /* 0x000000025a00780c */ /* 0x000fe40003f05270 */
[----:B------:R-:W-:Y:S02]  /*7d20*/  ISETP.NE.AND P1, PT, R0, 0x4, PT ;  /* 0x000000040000780c */ /* 0x000fe40003f25270 */
[----:B--2---:R-:W-:Y:S02]  /*7d30*/  SEL R2, RZ, 0x1, P0 ;  /* 0x00000001ff027807 */ /* 0x004fe40000000000 */
[----:B------:R-:W-:Y:S01]  /*7d40*/  SEL R3, RZ, 0x1, P1 ;  /* 0x00000001ff037807 */ /* 0x000fe20000800000 */
[----:B------:R-:W-:Y:S01]  /*7d50*/  UISETP.NE.AND UP0, UPT, UR6, URZ, UPT ;  /* 0x000000ff0600728c */ /* 0x000fe2000bf05270 */
[----:B------:R-:W-:Y:S01]  /*7d60*/  LOP3.LUT R93, R93, R2, RZ, 0x3c, !PT ;  /* 0x000000025d5d7212 */ /* 0x000fe200078e3cff */
[----:B------:R-:W-:Y:S01]  /*7d70*/  UIADD3 UR30, UPT, UPT, UR37, UR5, URZ ;  /* 0x00000005251e7290 */ /* 0x000fe2000fffe0ff */
[----:B------:R-:W-:Y:S01]  /*7d80*/  LOP3.LUT R94, R94, R3, RZ, 0x3c, !PT ;  /* 0x000000035e5e7212 */ /* 0x000fe200078e3cff */
[----:B------:R-:W-:Y:S01]  /*7d90*/  UIADD3 UR25, UPT, UPT, UR38, UR4, URZ ;  /* 0x0000000426197290 */ /* 0x000fe2000fffe0ff */
[----:B------:R-:W-:Y:S02]  /*7da0*/  SEL R90, R90, RZ, P0 ;  /* 0x000000ff5a5a7207 */ /* 0x000fe40000000000 */
[----:B------:R-:W-:Y:S02]  /*7db0*/  SEL R36, R0, RZ, P1 ;  /* 0x000000ff00247207 */ /* 0x000fe40000800000 */
[----:B------:R-:W-:Y:S07]  /*7dc0*/  BRA.U UP0, `(.L_x_122) ;  /* 0xffffffd500807547 */ /* 0x000fee000b83ffff */
[----:B------:R-:W-:-:S13]  /*7dd0*/  R2UR UR4, R88 ;  /* 0x00000000580472ca */ /* 0x000fda00000e0000 */
[----:B------:R-:W-:-:S09]  /*7de0*/  UISETP.NE.AND UP0, UPT, UR4, URZ, UPT ;  /* 0x000000ff0400728c */ /* 0x000fd2000bf05270 */
[----:B------:R-:W-:Y:S05]  /*7df0*/  BRA.U !UP0, `(.L_x_123) ;  /* 0x0000000108487547 */ /* 0x000fea000b800000 */
[----:B------:R-:W2:Y:S02]  /*7e00*/  LDCU.64 UR4, c[0x0][0x890] ;  /* 0x00011200ff0477ac */ /* 0x000ea40008000a00 */
[----:B--2---:R-:W-:-:S04]  /*7e10*/  UISETP.NE.U32.AND UP0, UPT, UR4, URZ, UPT ;  /* 0x000000ff0400728c */ /* 0x004fc8000bf05070 */
[----:B------:R-:W-:-:S09]  /*7e20*/  UISETP.NE.AND.EX UP0, UPT, UR5, URZ, UPT, UP0 ;  /* 0x000000ff0500728c */ /* 0x000fd2000bf05300 */
[----:B------:R-:W-:Y:S05]  /*7e30*/  BRA.U UP0, `(.L_x_124) ;  /* 0x00000001000c7547 */ /* 0x000fea000b800000 */
[----:B------:R-:W-:-:S13]  /*7e40*/  FSETP.NEU.AND P0, PT, R41, RZ, PT ;  /* 0x000000ff2900720b */ /* 0x000fda0003f0d000 */
[----:B------:R-:W-:Y:S05]  /*7e50*/  @!P0 EXIT ;  /* 0x000000000000894d */ /* 0x000fea0003800000 */
[----:B------:R-:W-:Y:S05]  /*7e60*/  BRA `(.L_x_123) ;  /* 0x00000000002c7947 */ /* 0x000fea0003800000 */
.L_x_124:
[----:B------:R-:W-:Y:S01]  /*7e70*/  ISETP.NE.AND P0, PT, R89, RZ, PT ;  /* 0x000000ff5900720c */ /* 0x000fe20003f05270 */
[----:B------:R-:W-:-:S12]  /*7e80*/  BSSY.RECONVERGENT B0, `(.L_x_123) ;  /* 0x0000009000007945 */ /* 0x000fd80003800200 */
[----:B------:R-:W-:Y:S05]  /*7e90*/  @P0 BRA `(.L_x_125) ;  /* 0x0000000000140947 */ /* 0x000fea0003800000 */
[----:B------:R-:W2:Y:S02]  /*7ea0*/  LDCU.64 UR4, c[0x0][0x888] ;  /* 0x00011100ff0477ac */ /* 0x000ea40008000a00 */
[----:B--2---:R-:W-:-:S04]  /*7eb0*/  ISETP.NE.U32.AND P0, PT, RZ, UR4, PT ;  /* 0x00000004ff007c0c */ /* 0x004fc8000bf05070 */
[----:B------:R-:W-:-:S13]  /*7ec0*/  ISETP.NE.AND.EX P0, PT, RZ, UR5, PT, P0 ;  /* 0x00000005ff007c0c */ /* 0x000fda000bf05300 */
[----:B------:R-:W-:Y:S05]  /*7ed0*/  @!P0 EXIT ;  /* 0x000000000000894d */ /* 0x000fea0003800000 */
[----:B------:R-:W-:Y:S05]  /*7ee0*/  BRA `(.L_x_126) ;  /* 0x0000000000087947 */ /* 0x000fea0003800000 */
.L_x_125:
[----:B------:R-:W-:-:S13]  /*7ef0*/  FSETP.NEU.AND P0, PT, R41, RZ, PT ;  /* 0x000000ff2900720b */ /* 0x000fda0003f0d000 */
[----:B------:R-:W-:Y:S05]  /*7f00*/  @!P0 EXIT ;  /* 0x000000000000894d */ /* 0x000fea0003800000 */
.L_x_126:
[----:B------:R-:W-:Y:S05]  /*7f10*/  BSYNC.RECONVERGENT B0 ;  /* 0x0000000000007941 */ /* 0x000fea0003800200 */
.L_x_123:
[----:B------:R-:W2:Y:S01]  /*7f20*/  S2UR UR5, SR_CgaCtaId ;  /* 0x00000000000579c3 */ /* 0x000ea20000008800 */
[----:B------:R-:W-:Y:S01]  /*7f30*/  ULEA UR4, UR52, UR47, 0x3 ;  /* 0x0000002f34047291 */ /* 0x000fe2000f8e18ff */
[----:B------:R-:W-:-:S04]  /*7f40*/  DEPBAR.LE SB0, 0x0 ;  /* 0x000080000000791a */ /* 0x000fc80000000000 */
[----:B------:R-:W-:-:S04]  /*7f50*/  UIADD3 UR4, UPT, UPT, UR4, 0x98, URZ ;  /* 0x0000009804047890 */ /* 0x000fc8000fffe0ff */
[----:B--2---:R-:W-:-:S09]  /*7f60*/  UPRMT UR4, UR5, 0x654, UR4 ;  /* 0x0000065405047896 */ /* 0x004fd20008000004 */
[----:B------:R-:W-:Y:S01]  /*7f70*/  SYNCS.ARRIVE.TRANS64.RED.A1T0 RZ, [UR4], RZ ;  /* 0x000000ffffff79a7 */ /* 0x000fe20008100404 */
[----:B------:R-:W-:Y:S05]  /*7f80*/  EXIT ;  /* 0x000000000000794d */ /* 0x000fea0003800000 */
.L_x_25:
[----:B--2---:R2:W3:Y:S02]  /*7f90*/  SYNCS.PHASECHK.TRANS64.TRYWAIT P0, [R0+URZ+0x130], R3 ;  /* 0x00013003000075a7 */ /* 0x0044e400080011ff */
[----:B---3--:R-:W-:Y:S05]  /*7fa0*/  @!P0 NANOSLEEP.SYNCS 0x989680 ;  /* 0x009896800000895d */ /* 0x008fea0003900000 */
[----:B------:R-:W3:Y:S02]  /*7fb0*/  @!P0 SYNCS.PHASECHK.TRANS64 P0, [R0+URZ+0x130], R3 ;  /* 0x00013003000085a7 */ /* 0x000ee400080010ff */
[----:B---3--:R-:W-:Y:S05]  /*7fc0*/  @!P0 BRA `(.L_x_25) ;  /* 0xfffffffc00f08947 */ /* 0x008fea000383ffff */
[----:B------:R-:W-:Y:S05]  /*7fd0*/  BRA `(.L_x_127) ;  /* 0xffffff98006c7947 */ /* 0x000fea000383ffff */
.L_x_28:
[----:B--2---:R-:W-:-:S07]  /*7fe0*/  MOV R0, UR33 ;  /* 0x0000002100007c02 */ /* 0x004fce0008000f00 */
.L_x_128:
[----:B--2---:R2:W3:Y:S02]  /*7ff0*/  SYNCS.PHASECHK.TRANS64.TRYWAIT P0, [R0+URZ+0x40], R3 ;  /* 0x00004003000075a7 */ /* 0x0044e400080011ff */
[----:B---3--:R-:W-:Y:S05]  /*8000*/  @!P0 NANOSLEEP.SYNCS 0x989680 ;  /* 0x009896800000895d */ /* 0x008fea0003900000 */
[----:B------:R-:W3:Y:S02]  /*8010*/  @!P0 SYNCS.PHASECHK.TRANS64 P0, [R0+URZ+0x40], R3 ;  /* 0x00004003000085a7 */ /* 0x000ee400080010ff */
[----:B---3--:R-:W-:Y:S05]  /*8020*/  @!P0 BRA `(.L_x_128) ;  /* 0xfffffffc00f08947 */ /* 0x008fea000383ffff */
[----:B------:R-:W-:Y:S05]  /*8030*/  BRA `(.L_x_27) ;  /* 0xffffff9800ac7947 */ /* 0x000fea000383ffff */
.L_x_35:
[----:B-1----:R-:W-:-:S07]  /*8040*/  MOV R0, UR17 ;  /* 0x0000001100007c02 */ /* 0x002fce0008000f00 */
.L_x_129:
[----:B-1----:R1:W2:Y:S02]  /*8050*/  SYNCS.PHASECHK.TRANS64.TRYWAIT P0, [R0+URZ+0x40], R3 ;  /* 0x00004003000075a7 */ /* 0x0022a400080011ff */
[----:B--2---:R-:W-:Y:S05]  /*8060*/  @!P0 NANOSLEEP.SYNCS 0x989680 ;  /* 0x009896800000895d */ /* 0x004fea0003900000 */
[----:B------:R-:W2:Y:S02]  /*8070*/  @!P0 SYNCS.PHASECHK.TRANS64 P0, [R0+URZ+0x40], R3 ;  /* 0x00004003000085a7 */ /* 0x000ea400080010ff */
[----:B--2---:R-:W-:Y:S05]  /*8080*/  @!P0 BRA `(.L_x_129) ;  /* 0xfffffffc00f08947 */ /* 0x004fea000383ffff */
[----:B------:R-:W-:Y:S05]  /*8090*/  BRA `(.L_x_34) ;  /* 0xffffff9c006c7947 */ /* 0x000fea000383ffff */
.L_x_40:
[----:B-1----:R1:W2:Y:S02]  /*80a0*/  SYNCS.PHASECHK.TRANS64.TRYWAIT P0, [R3+URZ+0xc0], R0 ;  /* 0x0000c000030075a7 */ /* 0x0022a400080011ff */
[----:B--2---:R-:W-:Y:S05]  /*80b0*/  @!P0 NANOSLEEP.SYNCS 0x989680 ;  /* 0x009896800000895d */ /* 0x004fea0003900000 */
[----:B------:R-:W2:Y:S02]  /*80c0*/  @!P0 SYNCS.PHASECHK.TRANS64 P0, [R3+URZ+0xc0], R0 ;  /* 0x0000c000030085a7 */ /* 0x000ea400080010ff */
[----:B--2---:R-:W-:Y:S05]  /*80d0*/  @!P0 BRA `(.L_x_40) ;  /* 0xfffffffc00f08947 */ /* 0x004fea000383ffff */
[----:B------:R-:W-:Y:S05]  /*80e0*/  BRA `(.L_x_130) ;  /* 0xffffffa0000c7947 */ /* 0x000fea000383ffff */
.L_x_44:
[----:B-1----:R-:W-:-:S07]  /*80f0*/  MOV R0, UR4 ;  /* 0x0000000400007c02 */ /* 0x002fce0008000f00 */
.L_x_131:
[----:B-1----:R1:W2:Y:S02]  /*8100*/  SYNCS.PHASECHK.TRANS64.TRYWAIT P0, [R0+URZ], R3 ;  /* 0x00000003000075a7 */ /* 0x0022a400080011ff */
[----:B--2---:R-:W-:Y:S05]  /*8110*/  @!P0 NANOSLEEP.SYNCS 0x989680 ;  /* 0x009896800000895d */ /* 0x004fea0003900000 */
[----:B------:R-:W2:Y:S02]  /*8120*/  @!P0 SYNCS.PHASECHK.TRANS64 P0, [R0+URZ], R3 ;  /* 0x00000003000085a7 */ /* 0x000ea400080010ff */
[----:B--2---:R-:W-:Y:S05]  /*8130*/  @!P0 BRA `(.L_x_131) ;  /* 0xfffffffc00f08947 */ /* 0x004fea000383ffff */
[----:B------:R-:W-:Y:S05]  /*8140*/  BRA `(.L_x_132) ;  /* 0xffffffa400b87947 */ /* 0x000fea000383ffff */
.L_x_45:
[----:B------:R-:W-:-:S07]  /*8150*/  MOV R0, UR5 ;  /* 0x0000000500007c02 */ /* 0x000fce0008000f00 */
.L_x_133:
[----:B-1----:R1:W2:Y:S02]  /*8160*/  SYNCS.PHASECHK.TRANS64.TRYWAIT P0, [R0+URZ], R3 ;  /* 0x00000003000075a7 */ /* 0x0022a400080011ff */
[----:B--2---:R-:W-:Y:S05]  /*8170*/  @!P0 NANOSLEEP.SYNCS 0x989680 ;  /* 0x009896800000895d */ /* 0x004fea0003900000 */
[----:B------:R-:W2:Y:S02]  /*8180*/  @!P0 SYNCS.PHASECHK.TRANS64 P0, [R0+URZ], R3 ;  /* 0x00000003000085a7 */ /* 0x000ea400080010ff */
[----:B--2---:R-:W-:Y:S05]  /*8190*/  @!P0 BRA `(.L_x_133) ;  /* 0xfffffffc00f08947 */ /* 0x004fea000383ffff */
[----:B------:R-:W-:Y:S05]  /*81a0*/  BRA `(.L_x_134) ;  /* 0xffffffa400c47947 */ /* 0x000fea000383ffff */
.L_x_46:
[----:B------:R-:W-:-:S07]  /*81b0*/  MOV R0, UR5 ;  /* 0x0000000500007c02 */ /* 0x000fce0008000f00 */
.L_x_135:
[----:B-1----:R1:W2:Y:S02]  /*81c0*/  SYNCS.PHASECHK.TRANS64.TRYWAIT P0, [R0+URZ], R3 ;  /* 0x00000003000075a7 */ /* 0x0022a400080011ff */
[----:B--2---:R-:W-:Y:S05]  /*81d0*/  @!P0 NANOSLEEP.SYNCS 0x989680 ;  /* 0x009896800000895d */ /* 0x004fea0003900000 */
[----:B------:R-:W2:Y:S02]  /*81e0*/  @!P0 SYNCS.PHASECHK.TRANS64 P0, [R0+URZ], R3 ;  /* 0x00000003000085a7 */ /* 0x000ea400080010ff */
[----:B--2---:R-:W-:Y:S05]  /*81f0*/  @!P0 BRA `(.L_x_135) ;  /* 0xfffffffc00f08947 */ /* 0x004fea000383ffff */
[----:B------:R-:W-:Y:S05]  /*8200*/  BRA `(.L_x_136) ;  /* 0xffffffa400d07947 */ /* 0x000fea000383ffff */
.L_x_47:
[----:B------:R-:W-:-:S07]  /*8210*/  MOV R0, UR5 ;  /* 0x0000000500007c02 */ /* 0x000fce0008000f00 */
.L_x_137:
[----:B-1----:R1:W2:Y:S02]  /*8220*/  SYNCS.PHASECHK.TRANS64.TRYWAIT P0, [R0+URZ], R3 ;  /* 0x00000003000075a7 */ /* 0x0022a400080011ff */
[----:B--2---:R-:W-:Y:S05]  /*8230*/  @!P0 NANOSLEEP.SYNCS 0x989680 ;  /* 0x009896800000895d */ /* 0x004fea0003900000 */
[----:B------:R-:W2:Y:S02]  /*8240*/  @!P0 SYNCS.PHASECHK.TRANS64 P0, [R0+URZ], R3 ;  /* 0x00000003000085a7 */ /* 0x000ea400080010ff */
[----:B--2---:R-:W-:Y:S05]  /*8250*/  @!P0 BRA `(.L_x_137) ;  /* 0xfffffffc00f08947 */ /* 0x004fea000383ffff */
[----:B------:R-:W-:Y:S05]  /*8260*/  BRA `(.L_x_138) ;  /* 0xffffffa400dc7947 */ /* 0x000fea000383ffff */
.L_x_48:
[----:B------:R-:W-:-:S07]  /*8270*/  MOV R0, UR5 ;  /* 0x0000000500007c02 */ /* 0x000fce0008000f00 */
.L_x_139:
[----:B-1----:R1:W2:Y:S02]  /*8280*/  SYNCS.PHASECHK.TRANS64.TRYWAIT P0, [R0+URZ], R3 ;  /* 0x00000003000075a7 */ /* 0x0022a400080011ff */
[----:B--2---:R-:W-:Y:S05]  /*8290*/  @!P0 NANOSLEEP.SYNCS 0x989680 ;  /* 0x009896800000895d */ /* 0x004fea0003900000 */
[----:B------:R-:W2:Y:S02]  /*82a0*/  @!P0 SYNCS.PHASECHK.TRANS64 P0, [R0+URZ], R3 ;  /* 0x00000003000085a7 */ /* 0x000ea400080010ff */
[----:B--2---:R-:W-:Y:S05]  /*82b0*/  @!P0 BRA `(.L_x_139) ;  /* 0xfffffffc00f08947 */ /* 0x004fea000383ffff */
[----:B------:R-:W-:Y:S05]  /*82c0*/  BRA `(.L_x_140) ;  /* 0xffffffa400e87947 */ /* 0x000fea000383ffff */
.L_x_49:
[----:B------:R-:W-:-:S07]  /*82d0*/  MOV R0, UR5 ;  /* 0x0000000500007c02 */ /* 0x000fce0008000f00 */
.L_x_141:
[----:B-1----:R1:W2:Y:S02]  /*82e0*/  SYNCS.PHASECHK.TRANS64.TRYWAIT P0, [R0+URZ], R3 ;  /* 0x00000003000075a7 */ /* 0x0022a400080011ff */
[----:B--2---:R-:W-:Y:S05]  /*82f0*/  @!P0 NANOSLEEP.SYNCS 0x989680 ;  /* 0x009896800000895d */ /* 0x004fea0003900000 */
[----:B------:R-:W2:Y:S02]  /*8300*/  @!P0 SYNCS.PHASECHK.TRANS64 P0, [R0+URZ], R3 ;  /* 0x00000003000085a7 */ /* 0x000ea400080010ff */
[----:B--2---:R-:W-:Y:S05]  /*8310*/  @!P0 BRA `(.L_x_141) ;  /* 0xfffffffc00f08947 */ /* 0x004fea000383ffff */
[----:B------:R-:W-:Y:S05]  /*8320*/  BRA `(.L_x_142) ;  /* 0xffffffa400f47947 */ /* 0x000fea000383ffff */
.L_x_50:
[----:B------:R-:W-:-:S07]  /*8330*/  MOV R0, UR5 ;  /* 0x0000000500007c02 */ /* 0x000fce0008000f00 */
.L_x_143:
[----:B-1----:R1:W2:Y:S02]  /*8340*/  SYNCS.PHASECHK.TRANS64.TRYWAIT P0, [R0+URZ], R3 ;  /* 0x00000003000075a7 */ /* 0x0022a400080011ff */
[----:B--2---:R-:W-:Y:S05]  /*8350*/  @!P0 NANOSLEEP.SYNCS 0x989680 ;  /* 0x009896800000895d */ /* 0x004fea0003900000 */
[----:B------:R-:W2:Y:S02]  /*8360*/  @!P0 SYNCS.PHASECHK.TRANS64 P0, [R0+URZ], R3 ;  /* 0x00000003000085a7 */ /* 0x000ea400080010ff */
[----:B--2---:R-:W-:Y:S05]  /*8370*/  @!P0 BRA `(.L_x_143) ;  /* 0xfffffffc00f08947 */ /* 0x004fea000383ffff */
[----:B------:R-:W-:Y:S05]  /*8380*/  BRA `(.L_x_144) ;  /* 0xffffffa800007947 */ /* 0x000fea000383ffff */
.L_x_53:
[----:B-1----:R1:W2:Y:S02]  /*8390*/  SYNCS.PHASECHK.TRANS64.TRYWAIT P0, [R2+URZ+0x120], R5 ;  /* 0x00012005020075a7 */ /* 0x0022a400080011ff */
[----:B--2---:R-:W-:Y:S05]  /*83a0*/  @!P0 NANOSLEEP.SYNCS 0x989680 ;  /* 0x009896800000895d */ /* 0x004fea0003900000 */
[----:B------:R-:W2:Y:S02]  /*83b0*/  @!P0 SYNCS.PHASECHK.TRANS64 P0, [R2+URZ+0x120], R5 ;  /* 0x00012005020085a7 */ /* 0x000ea400080010ff */
[----:B--2---:R-:W-:Y:S05]  /*83c0*/  @!P0 BRA `(.L_x_53) ;  /* 0xfffffffc00f08947 */ /* 0x004fea000383ffff */
[----:B------:R-:W-:Y:S05]  /*83d0*/  BRA `(.L_x_145) ;  /* 0xffffffa800647947 */ /* 0x000fea000383ffff */
.L_x_54:
[----:B------:R-:W-:-:S07]  /*83e0*/  MOV R2, UR4 ;  /* 0x0000000400027c02 */ /* 0x000fce0008000f00 */
.L_x_146:
[----:B-1----:R1:W2:Y:S02]  /*83f0*/  SYNCS.PHASECHK.TRANS64.TRYWAIT P0, [R2+URZ+0xd0], R5 ;  /* 0x0000d005020075a7 */ /* 0x0022a400080011ff */
[----:B--2---:R-:W-:Y:S05]  /*8400*/  @!P0 NANOSLEEP.SYNCS 0x989680 ;  /* 0x009896800000895d */ /* 0x004fea0003900000 */
[----:B------:R-:W2:Y:S02]  /*8410*/  @!P0 SYNCS.PHASECHK.TRANS64 P0, [R2+URZ+0xd0], R5 ;  /* 0x0000d005020085a7 */ /* 0x000ea400080010ff */
[----:B--2---:R-:W-:Y:S05]  /*8420*/  @!P0 BRA `(.L_x_146) ;  /* 0xfffffffc00f08947 */ /* 0x004fea000383ffff */
[----:B------:R-:W-:Y:S05]  /*8430*/  BRA `(.L_x_147) ;  /* 0xffffffa800747947 */ /* 0x000fea000383ffff */
.L_x_55:
[----:B-1----:R1:W2:Y:S02]  /*8440*/  SYNCS.PHASECHK.TRANS64.TRYWAIT P1, [R2+URZ+0xc0], R5 ;  /* 0x0000c005020075a7 */ /* 0x0022a400080211ff */
[----:B--2---:R-:W-:Y:S05]  /*8450*/  @!P1 NANOSLEEP.SYNCS 0x989680 ;  /* 0x009896800000995d */ /* 0x004fea0003900000 */
[----:B------:R-:W2:Y:S02]  /*8460*/  @!P1 SYNCS.PHASECHK.TRANS64 P1, [R2+URZ+0xc0], R5 ;  /* 0x0000c005020095a7 */ /* 0x000ea400080210ff */
[----:B--2---:R-:W-:Y:S05]  /*8470*/  @!P1 BRA `(.L_x_55) ;  /* 0xfffffffc00f09947 */ /* 0x004fea000383ffff */
[----:B------:R-:W-:Y:S05]  /*8480*/  BRA `(.L_x_148) ;  /* 0xffffffa800a47947 */ /* 0x000fea000383ffff */
.L_x_58:
[----:B------:R-:W-:-:S07]  /*8490*/  MOV R0, UR4 ;  /* 0x0000000400007c02 */ /* 0x000fce0008000f00 */
.L_x_149:
[----:B-1----:R1:W2:Y:S02]  /*84a0*/  SYNCS.PHASECHK.TRANS64.TRYWAIT P0, [R0+URZ+0xd0], R3 ;  /* 0x0000d003000075a7 */ /* 0x0022a400080011ff */
[----:B--2---:R-:W-:Y:S05]  /*84b0*/  @!P0 NANOSLEEP.SYNCS 0x989680 ;  /* 0x009896800000895d */ /* 0x004fea0003900000 */
[----:B------:R-:W2:Y:S02]  /*84c0*/  @!P0 SYNCS.PHASECHK.TRANS64 P0, [R0+URZ+0xd0], R3 ;  /* 0x0000d003000085a7 */ /* 0x000ea400080010ff */
[----:B--2---:R-:W-:Y:S05]  /*84d0*/  @!P0 BRA `(.L_x_149) ;  /* 0xfffffffc00f08947 */ /* 0x004fea000383ffff */
[----:B------:R-:W-:Y:S05]  /*84e0*/  BRA `(.L_x_57) ;  /* 0xffffffa800f87947 */ /* 0x000fea000383ffff */
.L_x_65:
[----:B-1----:R1:W2:Y:S02]  /*84f0*/  SYNCS.PHASECHK.TRANS64.TRYWAIT P1, [R0+URZ+0xc0], R5 ;  /* 0x0000c005000075a7 */ /* 0x0022a400080211ff */
[----:B--2---:R-:W-:Y:S05]  /*8500*/  @!P1 NANOSLEEP.SYNCS 0x989680 ;  /* 0x009896800000995d */ /* 0x004fea0003900000 */
[----:B------:R-:W2:Y:S02]  /*8510*/  @!P1 SYNCS.PHASECHK.TRANS64 P1, [R0+URZ+0xc0], R5 ;  /* 0x0000c005000095a7 */ /* 0x000ea400080210ff */
[----:B--2---:R-:W-:Y:S05]  /*8520*/  @!P1 BRA `(.L_x_65) ;  /* 0xfffffffc00f09947 */ /* 0x004fea000383ffff */
[----:B------:R-:W-:Y:S05]  /*8530*/  BRA `(.L_x_150) ;  /* 0xffffffb000707947 */ /* 0x000fea000383ffff */
.L_x_66:
[----:B------:R-:W-:-:S07]  /*8540*/  MOV R3, UR30 ;  /* 0x0000001e00037c02 */ /* 0x000fce0008000f00 */
.L_x_151:
[----:B-1----:R1:W2:Y:S02]  /*8550*/  SYNCS.PHASECHK.TRANS64.TRYWAIT P0, [R3+URZ+0x100], R0 ;  /* 0x00010000030075a7 */ /* 0x0022a400080011ff */
[----:B--2---:R-:W-:Y:S05]  /*8560*/  @!P0 NANOSLEEP.SYNCS 0x989680 ;  /* 0x009896800000895d */ /* 0x004fea0003900000 */
[----:B------:R-:W2:Y:S02]  /*8570*/  @!P0 SYNCS.PHASECHK.TRANS64 P0, [R3+URZ+0x100], R0 ;  /* 0x00010000030085a7 */ /* 0x000ea400080010ff */
[----:B--2---:R-:W-:Y:S05]  /*8580*/  @!P0 BRA `(.L_x_151) ;  /* 0xfffffffc00f08947 */ /* 0x004fea000383ffff */
[----:B------:R-:W-:Y:S05]  /*8590*/  BRA `(.L_x_152) ;  /* 0xffffffb000a87947 */ /* 0x000fea000383ffff */
.L_x_69:
[----:B------:R-:W-:Y:S07]  /*85a0*/  MOV R0, UR5 ;  /* 0x0000000500007c02 */ /* 0x000fee0008000f00 */
.L_x_153:
[----:B-1----:R1:W2:Y:S02]  /*85b0*/  SYNCS.PHASECHK.TRANS64.TRYWAIT P0, [R0+URZ], R3 ;  /* 0x00000003000075a7 */ /* 0x0022a400080011ff */
[----:B--2---:R-:W-:Y:S05]  /*85c0*/  @!P0 NANOSLEEP.SYNCS 0x989680 ;  /* 0x009896800000895d */ /* 0x004fea0003900000 */
[----:B------:R-:W2:Y:S02]  /*85d0*/  @!P0 SYNCS.PHASECHK.TRANS64 P0, [R0+URZ], R3 ;  /* 0x00000003000085a7 */ /* 0x000ea400080010ff */
[----:B--2---:R-:W-:Y:S05]  /*85e0*/  @!P0 BRA `(.L_x_153) ;  /* 0xfffffffc00f08947 */ /* 0x004fea000383ffff */
[----:B------:R-:W-:Y:S05]  /*85f0*/  BRA `(.L_x_68) ;  /* 0xffffffb000c47947 */ /* 0x000fea000383ffff */
.L_x_72:
[----:B------:R-:W-:-:S07]  /*8600*/  MOV R0, UR4 ;  /* 0x0000000400007c02 */ /* 0x000fce0008000f00 */
.L_x_154:
[----:B--2---:R2:W4:Y:S02]  /*8610*/  SYNCS.PHASECHK.TRANS64.TRYWAIT P0, [R0+URZ], R3 ;  /* 0x00000003000075a7 */ /* 0x00452400080011ff */
[----:B----4-:R-:W-:Y:S05]  /*8620*/  @!P0 NANOSLEEP.SYNCS 0x989680 ;  /* 0x009896800000895d */ /* 0x010fea0003900000 */
[----:B------:R-:W4:Y:S02]  /*8630*/  @!P0 SYNCS.PHASECHK.TRANS64 P0, [R0+URZ], R3 ;  /* 0x00000003000085a7 */ /* 0x000f2400080010ff */
[----:B----4-:R-:W-:Y:S05]  /*8640*/  @!P0 BRA `(.L_x_154) ;  /* 0xfffffffc00f08947 */ /* 0x010fea000383ffff */
[----:B------:R-:W-:Y:S05]  /*8650*/  BRA `(.L_x_155) ;  /* 0xffffffb400a07947 */ /* 0x000fea000383ffff */
.L_x_73:
[----:B------:R-:W-:-:S07]  /*8660*/  MOV R0, UR5 ;  /* 0x0000000500007c02 */ /* 0x000fce0008000f00 */
.L_x_156:
[----:B-1----:R1:W2:Y:S02]  /*8670*/  SYNCS.PHASECHK.TRANS64.TRYWAIT P0, [R0+URZ], R3 ;  /* 0x00000003000075a7 */ /* 0x0022a400080011ff */
[----:B--2---:R-:W-:Y:S05]  /*8680*/  @!P0 NANOSLEEP.SYNCS 0x989680 ;  /* 0x009896800000895d */ /* 0x004fea0003900000 */
[----:B------:R-:W2:Y:S02]  /*8690*/  @!P0 SYNCS.PHASECHK.TRANS64 P0, [R0+URZ], R3 ;  /* 0x00000003000085a7 */ /* 0x000ea400080010ff */
[----:B--2---:R-:W-:Y:S05]  /*86a0*/  @!P0 BRA `(.L_x_156) ;  /* 0xfffffffc00f08947 */ /* 0x004fea000383ffff */
[----:B------:R-:W-:Y:S05]  /*86b0*/  BRA `(.L_x_157) ;  /* 0xffffffb400ac7947 */ /* 0x000fea000383ffff */
.L_x_74:
[----:B------:R-:W-:-:S07]  /*86c0*/  MOV R0, UR5 ;  /* 0x0000000500007c02 */ /* 0x000fce0008000f00 */
.L_x_158:
[----:B-1----:R1:W2:Y:S02]  /*86d0*/  SYNCS.PHASECHK.TRANS64.TRYWAIT P0, [R0+URZ], R3 ;  /* 0x00000003000075a7 */ /* 0x0022a400080011ff */
[----:B--2---:R-:W-:Y:S05]  /*86e0*/  @!P0 NANOSLEEP.SYNCS 0x989680 ;  /* 0x009896800000895d */ /* 0x004fea0003900000 */
[----:B------:R-:W2:Y:S02]  /*86f0*/  @!P0 SYNCS.PHASECHK.TRANS64 P0, [R0+URZ], R3 ;  /* 0x00000003000085a7 */ /* 0x000ea400080010ff */
[----:B--2---:R-:W-:Y:S05]  /*8700*/  @!P0 BRA `(.L_x_158) ;  /* 0xfffffffc00f08947 */ /* 0x004fea000383ffff */
[----:B------:R-:W-:Y:S05]  /*8710*/  BRA `(.L_x_159) ;  /* 0xffffffb400b87947 */ /* 0x000fea000383ffff */
.L_x_75:
[----:B------:R-:W-:-:S07]  /*8720*/  MOV R0, UR4 ;  /* 0x0000000400007c02 */ /* 0x000fce0008000f00 */
.L_x_160:
[----:B-1----:R1:W2:Y:S02]  /*8730*/  SYNCS.PHASECHK.TRANS64.TRYWAIT P0, [R0+URZ], R3 ;  /* 0x00000003000075a7 */ /* 0x0022a400080011ff */
[----:B--2---:R-:W-:Y:S05]  /*8740*/  @!P0 NANOSLEEP.SYNCS 0x989680 ;  /* 0x009896800000895d */ /* 0x004fea0003900000 */
[----:B------:R-:W2:Y:S02]  /*8750*/  @!P0 SYNCS.PHASECHK.TRANS64 P0, [R0+URZ], R3 ;  /* 0x00000003000085a7 */ /* 0x000ea400080010ff */
[----:B--2---:R-:W-:Y:S05]  /*8760*/  @!P0 BRA `(.L_x_160) ;  /* 0xfffffffc00f08947 */ /* 0x004fea000383ffff */
[----:B------:R-:W-:Y:S05]  /*8770*/  BRA `(.L_x_161) ;  /* 0xffffffb400c47947 */ /* 0x000fea000383ffff */
.L_x_80:
[----:B--2---:R2:W4:Y:S02]  /*8780*/  SYNCS.PHASECHK.TRANS64.TRYWAIT P0, [R12+URZ+0xc0], R9 ;  /* 0x0000c0090c0075a7 */ /* 0x00452400080011ff */
[----:B----4-:R-:W-:Y:S05]  /*8790*/  @!P0 NANOSLEEP.SYNCS 0x989680 ;  /* 0x009896800000895d */ /* 0x010fea0003900000 */
[----:B------:R-:W4:Y:S02]  /*87a0*/  @!P0 SYNCS.PHASECHK.TRANS64 P0, [R12+URZ+0xc0], R9 ;  /* 0x0000c0090c0085a7 */ /* 0x000f2400080010ff */
[----:B----4-:R-:W-:Y:S05]  /*87b0*/  @!P0 BRA `(.L_x_80) ;  /* 0xfffffffc00f08947 */ /* 0x010fea000383ffff */
[----:B------:R-:W-:Y:S05]  /*87c0*/  BRA `(.L_x_162) ;  /* 0xffffffb800d87947 */ /* 0x000fea000383ffff */
.L_x_83:
[----:B------:R-:W-:Y:S07]  /*87d0*/  MOV R0, UR24 ;  /* 0x0000001800007c02 */ /* 0x000fee0008000f00 */
.L_x_163:
[----:B--2---:R2:W3:Y:S02]  /*87e0*/  SYNCS.PHASECHK.TRANS64.TRYWAIT P2, [R0+URZ+0xb8], R9 ;  /* 0x0000b809000075a7 */ /* 0x0044e400080411ff */
[----:B---3--:R-:W-:Y:S05]  /*87f0*/  @!P2 NANOSLEEP.SYNCS 0x989680 ;  /* 0x009896800000a95d */ /* 0x008fea0003900000 */
[----:B------:R-:W3:Y:S02]  /*8800*/  @!P2 SYNCS.PHASECHK.TRANS64 P2, [R0+URZ+0xb8], R9 ;  /* 0x0000b8090000a5a7 */ /* 0x000ee400080410ff */
[----:B---3--:R-:W-:Y:S05]  /*8810*/  @!P2 BRA `(.L_x_163) ;  /* 0xfffffffc00f0a947 */ /* 0x008fea000383ffff */
[----:B------:R-:W-:Y:S05]  /*8820*/  BRA `(.L_x_82) ;  /* 0xffffffc0003c7947 */ /* 0x000fea000383ffff */
.L_x_86:
[----:B------:R-:W-:Y:S07]  /*8830*/  MOV R0, UR4 ;  /* 0x0000000400007c02 */ /* 0x000fee0008000f00 */
.L_x_164:
[----:B--2---:R2:W3:Y:S02]  /*8840*/  SYNCS.PHASECHK.TRANS64.TRYWAIT P0, [R0+URZ+0x98], R9 ;  /* 0x00009809000075a7 */ /* 0x0044e400080011ff */
[----:B---3--:R-:W-:Y:S05]  /*8850*/  @!P0 NANOSLEEP.SYNCS 0x989680 ;  /* 0x009896800000895d */ /* 0x008fea0003900000 */
[----:B------:R-:W3:Y:S02]  /*8860*/  @!P0 SYNCS.PHASECHK.TRANS64 P0, [R0+URZ+0x98], R9 ;  /* 0x00009809000085a7 */ /* 0x000ee400080010ff */
[----:B---3--:R-:W-:Y:S05]  /*8870*/  @!P0 BRA `(.L_x_164) ;  /* 0xfffffffc00f08947 */ /* 0x008fea000383ffff */
[----:B------:R-:W-:Y:S05]  /*8880*/  BRA `(.L_x_165) ;  /* 0xffffffc0009c7947 */ /* 0x000fea000383ffff */
.L_x_87:
[----:B------:R-:W-:Y:S07]  /*8890*/  MOV R9, UR5 ;  /* 0x0000000500097c02 */ /* 0x000fee0008000f00 */
.L_x_166:
[----:B--2---:R2:W3:Y:S02]  /*88a0*/  SYNCS.PHASECHK.TRANS64.TRYWAIT P0, [R9+URZ+0x98], R0 ;  /* 0x00009800090075a7 */ /* 0x0044e400080011ff */
[----:B---3--:R-:W-:Y:S05]  /*88b0*/  @!P0 NANOSLEEP.SYNCS 0x989680 ;  /* 0x009896800000895d */ /* 0x008fea0003900000 */
[----:B------:R-:W3:Y:S02]  /*88c0*/  @!P0 SYNCS.PHASECHK.TRANS64 P0, [R9+URZ+0x98], R0 ;  /* 0x00009800090085a7 */ /* 0x000ee400080010ff */
[----:B---3--:R-:W-:Y:S05]  /*88d0*/  @!P0 BRA `(.L_x_166) ;  /* 0xfffffffc00f08947 */ /* 0x008fea000383ffff */
[----:B------:R-:W-:Y:S05]  /*88e0*/  BRA `(.L_x_167) ;  /* 0xffffffc000fc7947 */ /* 0x000fea000383ffff */
.L_x_89:
[----:B------:R-:W-:-:S07]  /*88f0*/  MOV R0, UR4 ;  /* 0x0000000400007c02 */ /* 0x000fce0008000f00 */
.L_x_168:
[----:B--2---:R2:W3:Y:S02]  /*8900*/  SYNCS.PHASECHK.TRANS64.TRYWAIT P0, [R0+URZ], R3 ;  /* 0x00000003000075a7 */ /* 0x0044e400080011ff */
[----:B---3--:R-:W-:Y:S05]  /*8910*/  @!P0 NANOSLEEP.SYNCS 0x989680 ;  /* 0x009896800000895d */ /* 0x008fea0003900000 */
[----:B------:R-:W3:Y:S02]  /*8920*/  @!P0 SYNCS.PHASECHK.TRANS64 P0, [R0+URZ], R3 ;  /* 0x00000003000085a7 */ /* 0x000ee400080010ff */
[----:B---3--:R-:W-:Y:S05]  /*8930*/  @!P0 BRA `(.L_x_168) ;  /* 0xfffffffc00f08947 */ /* 0x008fea000383ffff */
[----:B------:R-:W-:Y:S05]  /*8940*/  BRA `(.L_x_169) ;  /* 0xffffffc400907947 */ /* 0x000fea000383ffff */
.L_x_90:
[----:B------:R-:W-:-:S07]  /*8950*/  MOV R0, UR5 ;  /* 0x0000000500007c02 */ /* 0x000fce0008000f00 */
.L_x_170:
[----:B--2---:R2:W3:Y:S02]  /*8960*/  SYNCS.PHASECHK.TRANS64.TRYWAIT P0, [R0+URZ], R3 ;  /* 0x00000003000075a7 */ /* 0x0044e400080011ff */
[----:B---3--:R-:W-:Y:S05]  /*8970*/  @!P0 NANOSLEEP.SYNCS 0x989680 ;  /* 0x009896800000895d */ /* 0x008fea0003900000 */
[----:B------:R-:W3:Y:S02]  /*8980*/  @!P0 SYNCS.PHASECHK.TRANS64 P0, [R0+URZ], R3 ;  /* 0x00000003000085a7 */ /* 0x000ee400080010ff */
[----:B---3--:R-:W-:Y:S05]  /*8990*/  @!P0 BRA `(.L_x_170) ;  /* 0xfffffffc00f08947 */ /* 0x008fea000383ffff */
[----:B------:R-:W-:Y:S05]  /*89a0*/  BRA `(.L_x_171) ;  /* 0xffffffc4009c7947 */ /* 0x000fea000383ffff */
.L_x_92:
[----:B-1----:R1:W2:Y:S02]  /*89b0*/  SYNCS.PHASECHK.TRANS64.TRYWAIT P0, [R3+URZ+0xc0], R0 ;  /* 0x0000c000030075a7 */ /* 0x0022a400080011ff */
[----:B--2---:R-:W-:Y:S05]  /*89c0*/  @!P0 NANOSLEEP.SYNCS 0x989680 ;  /* 0x009896800000895d */ /* 0x004fea0003900000 */
[----:B------:R-:W2:Y:S02]  /*89d0*/  @!P0 SYNCS.PHASECHK.TRANS64 P0, [R3+URZ+0xc0], R0 ;  /* 0x0000c000030085a7 */ /* 0x000ea400080010ff */
[----:B--2---:R-:W-:Y:S05]  /*89e0*/  @!P0 BRA `(.L_x_92) ;  /* 0xfffffffc00f08947 */ /* 0x004fea000383ffff */
[----:B------:R-:W-:Y:S05]  /*89f0*/  BRA `(.L_x_172) ;  /* 0xffffffc800887947 */ /* 0x000fea000383ffff */
.L_x_102:
[----:B-1----:R1:W2:Y:S02]  /*8a00*/  SYNCS.PHASECHK.TRANS64.TRYWAIT P1, [R0+URZ+0x80], R5 ;  /* 0x00008005000075a7 */ /* 0x0022a400080211ff */
[----:B--2---:R-:W-:Y:S05]  /*8a10*/  @!P1 NANOSLEEP.SYNCS 0x989680 ;  /* 0x009896800000995d */ /* 0x004fea0003900000 */
[----:B------:R-:W2:Y:S02]  /*8a20*/  @!P1 SYNCS.PHASECHK.TRANS64 P1, [R0+URZ+0x80], R5 ;  /* 0x00008005000095a7 */ /* 0x000ea400080210ff */
[----:B--2---:R-:W-:Y:S05]  /*8a30*/  @!P1 BRA `(.L_x_102) ;  /* 0xfffffffc00f09947 */ /* 0x004fea000383ffff */
[----:B------:R-:W-:Y:S05]  /*8a40*/  BRA `(.L_x_101) ;  /* 0xffffffd800207947 */ /* 0x000fea000383ffff */
.L_x_104:
[----:B-1----:R1:W4:Y:S02]  /*8a50*/  SYNCS.PHASECHK.TRANS64.TRYWAIT P0, [R102+URZ+0xe0], R3 ;  /* 0x0000e003660075a7 */ /* 0x00232400080011ff */
[----:B----4-:R-:W-:Y:S05]  /*8a60*/  @!P0 NANOSLEEP.SYNCS 0x989680 ;  /* 0x009896800000895d */ /* 0x010fea0003900000 */
[----:B------:R-:W4:Y:S02]  /*8a70*/  @!P0 SYNCS.PHASECHK.TRANS64 P0, [R102+URZ+0xe0], R3 ;  /* 0x0000e003660085a7 */ /* 0x000f2400080010ff */
[----:B----4-:R-:W-:Y:S05]  /*8a80*/  @!P0 BRA `(.L_x_104) ;  /* 0xfffffffc00f08947 */ /* 0x010fea000383ffff */
[----:B------:R-:W-:Y:S05]  /*8a90*/  BRA `(.L_x_103) ;  /* 0xffffffd800587947 */ /* 0x000fea000383ffff */
.L_x_115:
[----:B---3--:R3:W4:Y:S02]  /*8aa0*/  SYNCS.PHASECHK.TRANS64.TRYWAIT P0, [R3+URZ+0x80], R110 ;  /* 0x0000806e030075a7 */ /* 0x00872400080011ff */
[----:B----4-:R-:W-:Y:S05]  /*8ab0*/  @!P0 NANOSLEEP.SYNCS 0x989680 ;  /* 0x009896800000895d */ /* 0x010fea0003900000 */
[----:B------:R-:W4:Y:S02]  /*8ac0*/  @!P0 SYNCS.PHASECHK.TRANS64 P0, [R3+URZ+0x80], R110 ;  /* 0x0000806e030085a7 */ /* 0x000f2400080010ff */
[----:B----4-:R-:W-:Y:S05]  /*8ad0*/  @!P0 BRA `(.L_x_115) ;  /* 0xfffffffc00f08947 */ /* 0x010fea000383ffff */
[----:B------:R-:W-:Y:S05]  /*8ae0*/  BRA `(.L_x_114) ;  /* 0xffffffe400487947 */ /* 0x000fea000383ffff */
        .weak           $__internal_0_$__cuda_sm10x_tcgen05_guardrail_trap_col_being_dealloced_not_returned_by_alloc
        .type           $__internal_0_$__cuda_sm10x_tcgen05_guardrail_trap_col_being_dealloced_not_returned_by_alloc,@function
        .size           $__internal_0_$__cuda_sm10x_tcgen05_guardrail_trap_col_being_dealloced_not_returned_by_alloc,($__internal_1_$__cuda_sm10x_tcgen05_guardrail_trap_phase_invalid_during_alloc - $__internal_0_$__cuda_sm10x_tcgen05_guardrail_trap_col_being_dealloced_not_returned_by_alloc)
$__internal_0_$__cuda_sm10x_tcgen05_guardrail_trap_col_being_dealloced_not_returned_by_alloc:
[----:B------:R-:W-:Y:S05]  /*8af0*/  BPT.TRAP 0x1 ;  /* 0x000000040000795c */ /* 0x000fea0000300000 */
[----:B------:R-:W-:-:S04]  /*8b00*/  HFMA2 R3, -RZ, RZ, 0, 0 ;  /* 0x00000000ff037431 */ /* 0x000fc800000001ff */
[----:B------:R-:W-:Y:S05]  /*8b10*/  RET.REL.NODEC R2 `(_ZN7cutlass13device_kernelINS_4gemm6kernel13GemmUniversalIN4cute5tupleIJiiiiEEENS1_10collective13CollectiveMmaINS1_35MainloopSm100TmaUmmaWarpSpecializedILi8ELi2ELi4ENS5_IJNS4_1CILi1EEENSA_ILi2EEESB_EEEEENS5_IJNSA_ILi128EEENSA_ILi64EEESG_EEENS_10bfloat16_tENS5_IJlSB_lEEESI_SJ_NS4_8TiledMMAINS4_8MMA_AtomIJNS4_20SM100_MMA_F16BF16_SSISI_SI_fLi128ELi64ELNS4_4UMMA5MajorE0ELSO_0ELNSN_7ScaleInE0ELSP_0EEEEEENS4_6LayoutINS5_IJSB_SB_SB_EEENS5_IJNSA_ILi0EEESU_SU_EEEEENS5_IJNS4_10UnderscoreESX_SX_EEEEENS4_23SM90_TMA_LOAD_MULTICASTENS4_14ComposedLayoutINS4_7SwizzleILi3ELi4ELi3EEENS4_18smem_ptr_flag_bitsILi16EEENSS_INS5_IJNSA_ILi8EEESG_EEENS5_IJSG_SB_EEEEEEEvNS4_8identityENS4_13SM90_TMA_LOADES1A_vS1B_EENS_8epilogue10collective18CollectiveEpilogueINS1E_23Sm100TmaWarpSpecializedILi3ELi2ELi32ELb1ELb0EEEJSH_NS5_IJNSS_ISF_SB_EENSS_INSA_ILi32EEESB_EEEEESI_SJ_SI_SJ_NS1E_6fusion15FusionCallbacksIS1I_NS1N_17LinearCombinationISI_fSI_fLNS_15FloatRoundStyleE2EEESH_S1M_JEEENS4_5SM1004TMEM4LOAD26SM100_TMEM_LOAD_32dp32b32xES1C_NS11_INS12_ILi2ELi4ELi3EEES15_NSS_INS5_IJS16_S1K_EEENS5_IJS1K_SB_EEEEEEENS4_39AutoVectorizingCopyWithAssumedAlignmentILi128EEENS4_14SM90_TMA_STOREES21_S23_S23_EEEvvEEEEvNT_6ParamsE) ;  /* 0xffffff7402387950 */ /* 0x000fea0003c3ffff */
        .weak           $__internal_1_$__cuda_sm10x_tcgen05_guardrail_trap_phase_invalid_during_alloc
        .type           $__internal_1_$__cuda_sm10x_tcgen05_guardrail_trap_phase_invalid_during_alloc,@function
        .size           $__internal_1_$__cuda_sm10x_tcgen05_guardrail_trap_phase_invalid_during_alloc,($__internal_2_$__cuda_sm10x_tcgen05_guardrail_trap_unallocated_columns_being_dealloced - $__internal_1_$__cuda_sm10x_tcgen05_guardrail_trap_phase_invalid_during_alloc)
$__internal_1_$__cuda_sm10x_tcgen05_guardrail_trap_phase_invalid_during_alloc:
[----:B------:R-:W-:Y:S05]  /*8b20*/  BPT.TRAP 0x1 ;  /* 0x000000040000795c */ /* 0x000fea0000300000 */
[----:B------:R-:W-:-:S04]  /*8b30*/  MOV R5, 0x0 ;  /* 0x0000000000057802 */ /* 0x000fc80000000f00 */
[----:B------:R-:W-:Y:S05]  /*8b40*/  RET.REL.NODEC R4 `(_ZN7cutlass13device_kernelINS_4gemm6kernel13GemmUniversalIN4cute5tupleIJiiiiEEENS1_10collective13CollectiveMmaINS1_35MainloopSm100TmaUmmaWarpSpecializedILi8ELi2ELi4ENS5_IJNS4_1CILi1EEENSA_ILi2EEESB_EEEEENS5_IJNSA_ILi128EEENSA_ILi64EEESG_EEENS_10bfloat16_tENS5_IJlSB_lEEESI_SJ_NS4_8TiledMMAINS4_8MMA_AtomIJNS4_20SM100_MMA_F16BF16_SSISI_SI_fLi128ELi64ELNS4_4UMMA5MajorE0ELSO_0ELNSN_7ScaleInE0ELSP_0EEEEEENS4_6LayoutINS5_IJSB_SB_SB_EEENS5_IJNSA_ILi0EEESU_SU_EEEEENS5_IJNS4_10UnderscoreESX_SX_EEEEENS4_23SM90_TMA_LOAD_MULTICASTENS4_14ComposedLayoutINS4_7SwizzleILi3ELi4ELi3EEENS4_18smem_ptr_flag_bitsILi16EEENSS_INS5_IJNSA_ILi8EEESG_EEENS5_IJSG_SB_EEEEEEEvNS4_8identityENS4_13SM90_TMA_LOADES1A_vS1B_EENS_8epilogue10collective18CollectiveEpilogueINS1E_23Sm100TmaWarpSpecializedILi3ELi2ELi32ELb1ELb0EEEJSH_NS5_IJNSS_ISF_SB_EENSS_INSA_ILi32EEESB_EEEEESI_SJ_SI_SJ_NS1E_6fusion15FusionCallbacksIS1I_NS1N_17LinearCombinationISI_fSI_fLNS_15FloatRoundStyleE2EEESH_S1M_JEEENS4_5SM1004TMEM4LOAD26SM100_TMEM_LOAD_32dp32b32xES1C_NS11_INS12_ILi2ELi4ELi3EEES15_NSS_INS5_IJS16_S1K_EEENS5_IJS1K_SB_EEEEEEENS4_39AutoVectorizingCopyWithAssumedAlignmentILi128EEENS4_14SM90_TMA_STOREES21_S23_S23_EEEvvEEEEvNT_6ParamsE) ;  /* 0xffffff74042c7950 */ /* 0x000fea0003c3ffff */
        .weak           $__internal_2_$__cuda_sm10x_tcgen05_guardrail_trap_unallocated_columns_being_dealloced
        .type           $__internal_2_$__cuda_sm10x_tcgen05_guardrail_trap_unallocated_columns_being_dealloced,@function
        .size           $__internal_2_$__cuda_sm10x_tcgen05_guardrail_trap_unallocated_columns_being_dealloced,(.L_x_174 - $__internal_2_$__cuda_sm10x_tcgen05_guardrail_trap_unallocated_columns_being_dealloced)
$__internal_2_$__cuda_sm10x_tcgen05_guardrail_trap_unallocated_columns_being_dealloced:
[----:B------:R-:W-:Y:S05]  /*8b50*/  BPT.TRAP 0x1 ;  /* 0x000000040000795c */ /* 0x000fea0000300000 */
[----:B------:R-:W-:-:S04]  /*8b60*/  HFMA2 R3, -RZ, RZ, 0, 0 ;  /* 0x00000000ff037431 */ /* 0x000fc800000001ff */
[----:B------:R-:W-:Y:S05]  /*8b70*/  RET.REL.NODEC R2 `(_ZN7cutlass13device_kernelINS_4gemm6kernel13GemmUniversalIN4cute5tupleIJiiiiEEENS1_10collective13CollectiveMmaINS1_35MainloopSm100TmaUmmaWarpSpecializedILi8ELi2ELi4ENS5_IJNS4_1CILi1EEENSA_ILi2EEESB_EEEEENS5_IJNSA_ILi128EEENSA_ILi64EEESG_EEENS_10bfloat16_tENS5_IJlSB_lEEESI_SJ_NS4_8TiledMMAINS4_8MMA_AtomIJNS4_20SM100_MMA_F16BF16_SSISI_SI_fLi128ELi64ELNS4_4UMMA5MajorE0ELSO_0ELNSN_7ScaleInE0ELSP_0EEEEEENS4_6LayoutINS5_IJSB_SB_SB_EEENS5_IJNSA_ILi0EEESU_SU_EEEEENS5_IJNS4_10UnderscoreESX_SX_EEEEENS4_23SM90_TMA_LOAD_MULTICASTENS4_14ComposedLayoutINS4_7SwizzleILi3ELi4ELi3EEENS4_18smem_ptr_flag_bitsILi16EEENSS_INS5_IJNSA_ILi8EEESG_EEENS5_IJSG_SB_EEEEEEEvNS4_8identityENS4_13SM90_TMA_LOADES1A_vS1B_EENS_8epilogue10collective18CollectiveEpilogueINS1E_23Sm100TmaWarpSpecializedILi3ELi2ELi32ELb1ELb0EEEJSH_NS5_IJNSS_ISF_SB_EENSS_INSA_ILi32EEESB_EEEEESI_SJ_SI_SJ_NS1E_6fusion15FusionCallbacksIS1I_NS1N_17LinearCombinationISI_fSI_fLNS_15FloatRoundStyleE2EEESH_S1M_JEEENS4_5SM1004TMEM4LOAD26SM100_TMEM_LOAD_32dp32b32xES1C_NS11_INS12_ILi2ELi4ELi3EEES15_NSS_INS5_IJS16_S1K_EEENS5_IJS1K_SB_EEEEEEENS4_39AutoVectorizingCopyWithAssumedAlignmentILi128EEENS4_14SM90_TMA_STOREES21_S23_S23_EEEvvEEEEvNT_6ParamsE) ;  /* 0xffffff7402207950 */ /* 0x000fea0003c3ffff */
.L_x_173:
[----:B------:R-:W-:-:S00]  /*8b80*/  BRA `(.L_x_173) ;  /* 0xfffffffc00fc7947 */ /* 0x000fc0000383ffff */
[----:B------:R-:W-:-:S00]  /*8b90*/  NOP ;  /* 0x0000000000007918 */ /* 0x000fc00000000000 */
        /* <DEDUP_REMOVED lines=14> */
.L_x_174:


//--------------------- .nv.global.init           --------------------------
	.section	.nv.global.init,"aw",@progbits
.nv.global.init:
	.type		$str$27,@object
	.size		$str$27,($str$28 - $str$27)
$str$27:
        /*0000*/ 	.byte	0x28, 0x61, 0x64, 0x64, 0x72, 0x65, 0x73, 0x73, 0x20, 0x26, 0x20, 0x6d, 0x61, 0x73, 0x6b, 0x29
        /*0010*/ 	.byte	0x20, 0x3d, 0x3d, 0x20, 0x30, 0x00
	.type		$str$28,@object
	.size		$str$28,($str$26 - $str$28)
$str$28:
        /*0016*/ 	.byte	0x2f, 0x74, 0x6d, 0x70, 0x2f, 0x63, 0x75, 0x74, 0x6c, 0x61, 0x73, 0x73, 0x5f, 0x73, 0x77, 0x65
        /*0026*/ 	.byte	0x65, 0x70, 0x5f, 0x73, 0x72, 0x63, 0x2f, 0x69, 0x6e, 0x63, 0x6c, 0x75, 0x64, 0x65, 0x2f, 0x63
        /*0036*/ 	.byte	0x75, 0x74, 0x65, 0x2f, 0x70, 0x6f, 0x69, 0x6e, 0x74, 0x65, 0x72, 0x5f, 0x66, 0x6c, 0x61, 0x67
        /*0046*/ 	.byte	0x67, 0x65, 0x64, 0x2e, 0x68, 0x70, 0x70, 0x00
	.type		$str$26,@object
	.size		$str$26,($str$25 - $str$26)
$str$26:
        /*004e*/ 	.byte	0x2f, 0x74, 0x6d, 0x70, 0x2f, 0x63, 0x75, 0x74, 0x6c, 0x61, 0x73, 0x73, 0x5f, 0x73, 0x77, 0x65
        /*005e*/ 	.byte	0x65, 0x70, 0x5f, 0x73, 0x72, 0x63, 0x2f, 0x69, 0x6e, 0x63, 0x6c, 0x75, 0x64, 0x65, 0x2f, 0x63
        /*006e*/ 	.byte	0x75, 0x74, 0x65, 0x2f, 0x61, 0x74, 0x6f, 0x6d, 0x2f, 0x63, 0x6f, 0x70, 0x79, 0x5f, 0x74, 0x72
        /*007e*/ 	.byte	0x61, 0x69, 0x74, 0x73, 0x5f, 0x73, 0x6d, 0x31, 0x30, 0x30, 0x2e, 0x68, 0x70, 0x70, 0x00
	.type		$str$25,@object
	.size		$str$25,(__unnamed_1 - $str$25)
$str$25:
        /*008d*/ 	.byte	0x28, 0x28, 0x75, 0x69, 0x6e, 0x74, 0x33, 0x32, 0x5f, 0x74, 0x28, 0x74, 0x68, 0x72, 0x65, 0x61
        /*009d*/ 	.byte	0x64, 0x49, 0x64, 0x78, 0x2e, 0x78, 0x29, 0x20, 0x2f, 0x20, 0x33, 0x32, 0x29, 0x20, 0x25, 0x20
        /*00ad*/ 	.byte	0x34, 0x29, 0x20, 0x3d, 0x3d, 0x20, 0x28, 0x28, 0x28, 0x74, 0x6d, 0x65, 0x6d, 0x5f, 0x61, 0x64
        /*00bd*/ 	.byte	0x64, 0x72, 0x20, 0x3e, 0x3e, 0x20, 0x31, 0x36, 0x29, 0x20, 0x2f, 0x20, 0x33, 0x32, 0x29, 0x20
        /*00cd*/ 	.byte	0x25, 0x20, 0x34, 0x29, 0x00
	.type		__unnamed_1,@object
	.size		__unnamed_1,(__unnamed_2 - __unnamed_1)
__unnamed_1:
        /*00d2*/ 	.byte	0x61, 0x75, 0x74, 0x6f, 0x20, 0x63, 0x75, 0x74, 0x65, 0x3a, 0x3a, 0x61, 0x73, 0x5f, 0x70, 0x6f
        /* <DEDUP_REMOVED lines=24> */
        /*0262*/ 	.byte	0x34, 0x30, 0x39, 0x36, 0x3e, 0x3e, 0x3e, 0x3e, 0x5d, 0x00
	.type		__unnamed_2,@object
	.size		__unnamed_2,(.L_2 - __unnamed_2)
__unnamed_2:
        /* <DEDUP_REMOVED lines=42> */
        /*050c*/ 	.byte	0x3e, 0x3e, 0x5d, 0x00
.L_2:


//--------------------- .nv.shared._ZN7cutlass13device_kernelINS_4gemm6kernel13GemmUniversalIN4cute5tupleIJiiiiEEENS1_10collective13CollectiveMmaINS1_35MainloopSm100TmaUmmaWarpSpecializedILi8ELi2ELi4ENS5_IJNS4_1CILi1EEENSA_ILi2EEESB_EEEEENS5_IJNSA_ILi128EEENSA_ILi64EEESG_EEENS_10bfloat16_tENS5_IJlSB_lEEESI_SJ_NS4_8TiledMMAINS4_8MMA_AtomIJNS4_20SM100_MMA_F16BF16_SSISI_SI_fLi128ELi64ELNS4_4UMMA5MajorE0ELSO_0ELNSN_7ScaleInE0ELSP_0EEEEEENS4_6LayoutINS5_IJSB_SB_SB_EEENS5_IJNSA_ILi0EEESU_SU_EEEEENS5_IJNS4_10UnderscoreESX_SX_EEEEENS4_23SM90_TMA_LOAD_MULTICASTENS4_14ComposedLayoutINS4_7SwizzleILi3ELi4ELi3EEENS4_18smem_ptr_flag_bitsILi16EEENSS_INS5_IJNSA_ILi8EEESG_EEENS5_IJSG_SB_EEEEEEEvNS4_8identityENS4_13SM90_TMA_LOADES1A_vS1B_EENS_8epilogue10collective18CollectiveEpilogueINS1E_23Sm100TmaWarpSpecializedILi3ELi2ELi32ELb1ELb0EEEJSH_NS5_IJNSS_ISF_SB_EENSS_INSA_ILi32EEESB_EEEEESI_SJ_SI_SJ_NS1E_6fusion15FusionCallbacksIS1I_NS1N_17LinearCombinationISI_fSI_fLNS_15FloatRoundStyleE2EEESH_S1M_JEEENS4_5SM1004TMEM4LOAD26SM100_TMEM_LOAD_32dp32b32xES1C_NS11_INS12_ILi2ELi4ELi3EEES15_NSS_INS5_IJS16_S1K_EEENS5_IJS1K_SB_EEEEEEENS4_39AutoVectorizingCopyWithAssumedAlignmentILi128EEENS4_14SM90_TMA_STOREES21_S23_S23_EEEvvEEEEvNT_6ParamsE --------------------------
	.section	.nv.shared._ZN7cutlass13device_kernelINS_4gemm6kernel13GemmUniversalIN4cute5tupleIJiiiiEEENS1_10collective13CollectiveMmaINS1_35MainloopSm100TmaUmmaWarpSpecializedILi8ELi2ELi4ENS5_IJNS4_1CILi1EEENSA_ILi2EEESB_EEEEENS5_IJNSA_ILi128EEENSA_ILi64EEESG_EEENS_10bfloat16_tENS5_IJlSB_lEEESI_SJ_NS4_8TiledMMAINS4_8MMA_AtomIJNS4_20SM100_MMA_F16BF16_SSISI_SI_fLi128ELi64ELNS4_4UMMA5MajorE0ELSO_0ELNSN_7ScaleInE0ELSP_0EEEEEENS4_6LayoutINS5_IJSB_SB_SB_EEENS5_IJNSA_ILi0EEESU_SU_EEEEENS5_IJNS4_10UnderscoreESX_SX_EEEEENS4_23SM90_TMA_LOAD_MULTICASTENS4_14ComposedLayoutINS4_7SwizzleILi3ELi4ELi3EEENS4_18smem_ptr_flag_bitsILi16EEENSS_INS5_IJNSA_ILi8EEESG_EEENS5_IJSG_SB_EEEEEEEvNS4_8identityENS4_13SM90_TMA_LOADES1A_vS1B_EENS_8epilogue10collective18CollectiveEpilogueINS1E_23Sm100TmaWarpSpecializedILi3ELi2ELi32ELb1ELb0EEEJSH_NS5_IJNSS_ISF_SB_EENSS_INSA_ILi32EEESB_EEEEESI_SJ_SI_SJ_NS1E_6fusion15FusionCallbacksIS1I_NS1N_17LinearCombinationISI_fSI_fLNS_15FloatRoundStyleE2EEESH_S1M_JEEENS4_5SM1004TMEM4LOAD26SM100_TMEM_LOAD_32dp32b32xES1C_NS11_INS12_ILi2ELi4ELi3EEES15_NSS_INS5_IJS16_S1K_EEENS5_IJS1K_SB_EEEEEEENS4_39AutoVectorizingCopyWithAssumedAlignmentILi128EEENS4_14SM90_TMA_STOREES21_S23_S23_EEEvvEEEEvNT_6ParamsE,"aw",@nobits
	.sectionflags	@""
	.align	16
	.zero		1024


//--------------------- .nv.shared.reserved.0     --------------------------
	.section	.nv.shared.reserved.0,"aw",@nobits
	.weak		__nv_reservedSMEM_offset_0_alias
	.size		__nv_reservedSMEM_offset_0_alias, 0, 64
	.other		__nv_reservedSMEM_offset_0_alias,@"STO_CUDA_RESERVED_SHARED STV_DEFAULT"
__nv_reservedSMEM_offset_0_alias:
	.zero		0
.nv.shared.reserved.0:
	.zero		64
	.weak		__nv_reservedSMEM_tcgen05_partition
	.type		__nv_reservedSMEM_tcgen05_partition,@object
	.size		__nv_reservedSMEM_tcgen05_partition,(.L_0 - __nv_reservedSMEM_tcgen05_partition)
__nv_reservedSMEM_tcgen05_partition:
	.zero		32
.L_0:


//--------------------- .nv.global                --------------------------
	.section	.nv.global,"aw",@nobits
.nv.global:
	.type		_ZN39_INTERNAL_869b02ee_4_k_cu_07ab658a_72294cute1_E,@object
	.size		_ZN39_INTERNAL_869b02ee_4_k_cu_07ab658a_72294cute1_E,(_ZN39_INTERNAL_869b02ee_4_k_cu_07ab658a_72294cuda3std3__45__cpo6cbeginE - _ZN39_INTERNAL_869b02ee_4_k_cu_07ab658a_72294cute1_E)
_ZN39_INTERNAL_869b02ee_4_k_cu_07ab658a_72294cute1_E:
	.zero		1
	.type		_ZN39_INTERNAL_869b02ee_4_k_cu_07ab658a_72294cuda3std3__45__cpo6cbeginE,@object
	.size		_ZN39_INTERNAL_869b02ee_4_k_cu_07ab658a_72294cuda3std3__45__cpo6cbeginE,(_ZN39_INTERNAL_869b02ee_4_k_cu_07ab658a_72294cuda3std3__48in_placeE - _ZN39_INTERNAL_869b02ee_4_k_cu_07ab658a_72294cuda3std3__45__cpo6cbeginE)
_ZN39_INTERNAL_869b02ee_4_k_cu_07ab658a_72294cuda3std3__45__cpo6cbeginE:
	.zero		1
	.type		_ZN39_INTERNAL_869b02ee_4_k_cu_07ab658a_72294cuda3std3__48in_placeE,@object
	.size		_ZN39_INTERNAL_869b02ee_4_k_cu_07ab658a_72294cuda3std3__48in_placeE,(_ZN39_INTERNAL_869b02ee_4_k_cu_07ab658a_72294cuda3std6ranges3__45__cpo9iter_moveE - _ZN39_INTERNAL_869b02ee_4_k_cu_07ab658a_72294cuda3std3__48in_placeE)
_ZN39_INTERNAL_869b02ee_4_k_cu_07ab658a_72294cuda3std3__48in_placeE:
	.zero		1
	.type		_ZN39_INTERNAL_869b02ee_4_k_cu_07ab658a_72294cuda3std6ranges3__45__cpo9iter_moveE,@object
	.size		_ZN39_INTERNAL_869b02ee_4_k_cu_07ab658a_72294cuda3std6ranges3__45__cpo9iter_moveE,(_ZN39_INTERNAL_869b02ee_4_k_cu_07ab658a_72294cuda3std3__45__cpo5beginE - _ZN39_INTERNAL_869b02ee_4_k_cu_07ab658a_72294cuda3std6ranges3__45__cpo9iter_moveE)
_ZN39_INTERNAL_869b02ee_4_k_cu_07ab658a_72294cuda3std6ranges3__45__cpo9iter_moveE:
	.zero		1
	.type		_ZN39_INTERNAL_869b02ee_4_k_cu_07ab658a_72294cuda3std3__45__cpo5beginE,@object
	.size		_ZN39_INTERNAL_869b02ee_4_k_cu_07ab658a_72294cuda3std3__45__cpo5beginE,(_ZN39_INTERNAL_869b02ee_4_k_cu_07ab658a_72294cuda3std3__441_GLOBAL__N__869b02ee_4_k_cu_07ab658a_72296ignoreE - _ZN39_INTERNAL_869b02ee_4_k_cu_07ab658a_72294cuda3std3__45__cpo5beginE)
_ZN39_INTERNAL_869b02ee_4_k_cu_07ab658a_72294cuda3std3__45__cpo5beginE:
	.zero		1
	.type		_ZN39_INTERNAL_869b02ee_4_k_cu_07ab658a_72294cuda3std3__441_GLOBAL__N__869b02ee_4_k_cu_07ab658a_72296ignoreE,@object
	.size		_ZN39_INTERNAL_869b02ee_4_k_cu_07ab658a_72294cuda3std3__441_GLOBAL__N__869b02ee_4_k_cu_07ab658a_72296ignoreE,(_ZN39_INTERNAL_869b02ee_4_k_cu_07ab658a_72294cute7productE - _ZN39_INTERNAL_869b02ee_4_k_cu_07ab658a_72294cuda3std3__441_GLOBAL__N__869b02ee_4_k_cu_07ab658a_72296ignoreE)
_ZN39_INTERNAL_869b02ee_4_k_cu_07ab658a_72294cuda3std3__441_GLOBAL__N__869b02ee_4_k_cu_07ab658a_72296ignoreE:
	.zero		1
	.type		_ZN39_INTERNAL_869b02ee_4_k_cu_07ab658a_72294cute7productE,@object
	.size		_ZN39_INTERNAL_869b02ee_4_k_cu_07ab658a_72294cute7productE,(_ZN39_INTERNAL_869b02ee_4_k_cu_07ab658a_72294cuda3std3__45__cpo3endE - _ZN39_INTERNAL_869b02ee_4_k_cu_07ab658a_72294cute7productE)
_ZN39_INTERNAL_869b02ee_4_k_cu_07ab658a_72294cute7productE:
	.zero		1
	.type		_ZN39_INTERNAL_869b02ee_4_k_cu_07ab658a_72294cuda3std3__45__cpo3endE,@object
	.size		_ZN39_INTERNAL_869b02ee_4_k_cu_07ab658a_72294cuda3std3__45__cpo3endE,(_ZN39_INTERNAL_869b02ee_4_k_cu_07ab658a_72294cuda3std3__419piecewise_constructE - _ZN39_INTERNAL_869b02ee_4_k_cu_07ab658a_72294cuda3std3__45__cpo3endE)
_ZN39_INTERNAL_869b02ee_4_k_cu_07ab658a_72294cuda3std3__45__cpo3endE:
	.zero		1
	.type		_ZN39_INTERNAL_869b02ee_4_k_cu_07ab658a_72294cuda3std3__419piecewise_constructE,@object
	.size		_ZN39_INTERNAL_869b02ee_4_k_cu_07ab658a_72294cuda3std3__419piecewise_constructE,(_ZN39_INTERNAL_869b02ee_4_k_cu_07ab658a_72294cuda3std3__45__cpo4cendE - _ZN39_INTERNAL_869b02ee_4_k_cu_07ab658a_72294cuda3std3__419piecewise_constructE)
_ZN39_INTERNAL_869b02ee_4_k_cu_07ab658a_72294cuda3std3__419piecewise_constructE:
	.zero		1
	.type		_ZN39_INTERNAL_869b02ee_4_k_cu_07ab658a_72294cuda3std3__45__cpo4cendE,@object
	.size		_ZN39_INTERNAL_869b02ee_4_k_cu_07ab658a_72294cuda3std3__45__cpo4cendE,(_ZN39_INTERNAL_869b02ee_4_k_cu_07ab658a_72294cuda3std6ranges3__45__cpo4swapE - _ZN39_INTERNAL_869b02ee_4_k_cu_07ab658a_72294cuda3std3__45__cpo4cendE)
_ZN39_INTERNAL_869b02ee_4_k_cu_07ab658a_72294cuda3std3__45__cpo4cendE:
	.zero		1
	.type		_ZN39_INTERNAL_869b02ee_4_k_cu_07ab658a_72294cuda3std6ranges3__45__cpo4swapE,@object
	.size		_ZN39_INTERNAL_869b02ee_4_k_cu_07ab658a_72294cuda3std6ranges3__45__cpo4swapE,(.L_10 - _ZN39_INTERNAL_869b02ee_4_k_cu_07ab658a_72294cuda3std6ranges3__45__cpo4swapE)
_ZN39_INTERNAL_869b02ee_4_k_cu_07ab658a_72294cuda3std6ranges3__45__cpo4swapE:
	.zero		1
.L_10:


//--------------------- .nv.constant0._ZN7cutlass13device_kernelINS_4gemm6kernel13GemmUniversalIN4cute5tupleIJiiiiEEENS1_10collective13CollectiveMmaINS1_35MainloopSm100TmaUmmaWarpSpecializedILi8ELi2ELi4ENS5_IJNS4_1CILi1EEENSA_ILi2EEESB_EEEEENS5_IJNSA_ILi128EEENSA_ILi64EEESG_EEENS_10bfloat16_tENS5_IJlSB_lEEESI_SJ_NS4_8TiledMMAINS4_8MMA_AtomIJNS4_20SM100_MMA_F16BF16_SSISI_SI_fLi128ELi64ELNS4_4UMMA5MajorE0ELSO_0ELNSN_7ScaleInE0ELSP_0EEEEEENS4_6LayoutINS5_IJSB_SB_SB_EEENS5_IJNSA_ILi0EEESU_SU_EEEEENS5_IJNS4_10UnderscoreESX_SX_EEEEENS4_23SM90_TMA_LOAD_MULTICASTENS4_14ComposedLayoutINS4_7SwizzleILi3ELi4ELi3EEENS4_18smem_ptr_flag_bitsILi16EEENSS_INS5_IJNSA_ILi8EEESG_EEENS5_IJSG_SB_EEEEEEEvNS4_8identityENS4_13SM90_TMA_LOADES1A_vS1B_EENS_8epilogue10collective18CollectiveEpilogueINS1E_23Sm100TmaWarpSpecializedILi3ELi2ELi32ELb1ELb0EEEJSH_NS5_IJNSS_ISF_SB_EENSS_INSA_ILi32EEESB_EEEEESI_SJ_SI_SJ_NS1E_6fusion15FusionCallbacksIS1I_NS1N_17LinearCombinationISI_fSI_fLNS_15FloatRoundStyleE2EEESH_S1M_JEEENS4_5SM1004TMEM4LOAD26SM100_TMEM_LOAD_32dp32b32xES1C_NS11_INS12_ILi2ELi4ELi3EEES15_NSS_INS5_IJS16_S1K_EEENS5_IJS1K_SB_EEEEEEENS4_39AutoVectorizingCopyWithAssumedAlignmentILi128EEENS4_14SM90_TMA_STOREES21_S23_S23_EEEvvEEEEvNT_6ParamsE --------------------------
	.section	.nv.constant0._ZN7cutlass13device_kernelINS_4gemm6kernel13GemmUniversalIN4cute5tupleIJiiiiEEENS1_10collective13CollectiveMmaINS1_35MainloopSm100TmaUmmaWarpSpecializedILi8ELi2ELi4ENS5_IJNS4_1CILi1EEENSA_ILi2EEESB_EEEEENS5_IJNSA_ILi128EEENSA_ILi64EEESG_EEENS_10bfloat16_tENS5_IJlSB_lEEESI_SJ_NS4_8TiledMMAINS4_8MMA_AtomIJNS4_20SM100_MMA_F16BF16_SSISI_SI_fLi128ELi64ELNS4_4UMMA5MajorE0ELSO_0ELNSN_7ScaleInE0ELSP_0EEEEEENS4_6LayoutINS5_IJSB_SB_SB_EEENS5_IJNSA_ILi0EEESU_SU_EEEEENS5_IJNS4_10UnderscoreESX_SX_EEEEENS4_23SM90_TMA_LOAD_MULTICASTENS4_14ComposedLayoutINS4_7SwizzleILi3ELi4ELi3EEENS4_18smem_ptr_flag_bitsILi16EEENSS_INS5_IJNSA_ILi8EEESG_EEENS5_IJSG_SB_EEEEEEEvNS4_8identityENS4_13SM90_TMA_LOADES1A_vS1B_EENS_8epilogue10collective18CollectiveEpilogueINS1E_23Sm100TmaWarpSpecializedILi3ELi2ELi32ELb1ELb0EEEJSH_NS5_IJNSS_ISF_SB_EENSS_INSA_ILi32EEESB_EEEEESI_SJ_SI_SJ_NS1E_6fusion15FusionCallbacksIS1I_NS1N_17LinearCombinationISI_fSI_fLNS_15FloatRoundStyleE2EEESH_S1M_JEEENS4_5SM1004TMEM4LOAD26SM100_TMEM_LOAD_32dp32b32xES1C_NS11_INS12_ILi2ELi4ELi3EEES15_NSS_INS5_IJS16_S1K_EEENS5_IJS1K_SB_EEEEEEENS4_39AutoVectorizingCopyWithAssumedAlignmentILi128EEENS4_14SM90_TMA_STOREES21_S23_S23_EEEvvEEEEvNT_6ParamsE,"a",@progbits
	.sectionflags	@""
	.align	4
.nv.constant0._ZN7cutlass13device_kernelINS_4gemm6kernel13GemmUniversalIN4cute5tupleIJiiiiEEENS1_10collective13CollectiveMmaINS1_35MainloopSm100TmaUmmaWarpSpecializedILi8ELi2ELi4ENS5_IJNS4_1CILi1EEENSA_ILi2EEESB_EEEEENS5_IJNSA_ILi128EEENSA_ILi64EEESG_EEENS_10bfloat16_tENS5_IJlSB_lEEESI_SJ_NS4_8TiledMMAINS4_8MMA_AtomIJNS4_20SM100_MMA_F16BF16_SSISI_SI_fLi128ELi64ELNS4_4UMMA5MajorE0ELSO_0ELNSN_7ScaleInE0ELSP_0EEEEEENS4_6LayoutINS5_IJSB_SB_SB_EEENS5_IJNSA_ILi0EEESU_SU_EEEEENS5_IJNS4_10UnderscoreESX_SX_EEEEENS4_23SM90_TMA_LOAD_MULTICASTENS4_14ComposedLayoutINS4_7SwizzleILi3ELi4ELi3EEENS4_18smem_ptr_flag_bitsILi16EEENSS_INS5_IJNSA_ILi8EEESG_EEENS5_IJSG_SB_EEEEEEEvNS4_8identityENS4_13SM90_TMA_LOADES1A_vS1B_EENS_8epilogue10collective18CollectiveEpilogueINS1E_23Sm100TmaWarpSpecializedILi3ELi2ELi32ELb1ELb0EEEJSH_NS5_IJNSS_ISF_SB_EENSS_INSA_ILi32EEESB_EEEEESI_SJ_SI_SJ_NS1E_6fusion15FusionCallbacksIS1I_NS1N_17LinearCombinationISI_fSI_fLNS_15FloatRoundStyleE2EEESH_S1M_JEEENS4_5SM1004TMEM4LOAD26SM100_TMEM_LOAD_32dp32b32xES1C_NS11_INS12_ILi2ELi4ELi3EEES15_NSS_INS5_IJS16_S1K_EEENS5_IJS1K_SB_EEEEEEENS4_39AutoVectorizingCopyWithAssumedAlignmentILi128EEENS4_14SM90_TMA_STOREES21_S23_S23_EEEvvEEEEvNT_6ParamsE:
	.zero		2944


//--------------------- SYMBOLS --------------------------

	.type		.nv.reservedSmem.offset0,@object
	.size		.nv.reservedSmem.offset0,0x4
	.type		.nv.reservedSmem.cap,@object
	.size		.nv.reservedSmem.cap,0x4
	.type		__assertfail,@function
